//
// Generated by NVIDIA NVVM Compiler
//
// Compiler Build ID: CL-36424714
// Cuda compilation tools, release 13.0, V13.0.88
// Based on NVVM 20.0.0
//

.version 9.0
.target sm_100
.address_size 64

	// .globl	_Z26Kogge_Stone_exclusive_scanPfS_i
// _ZZ26Kogge_Stone_exclusive_scanPfS_iE2XY has been demoted
// _ZZ26Kogge_Stone_inclusive_scanPfS_iS_E2XY has been demoted
// _ZZ25Brent_Kung_inclusive_scanPfS_iS_E2XY has been demoted
// _ZZ35three_phase_parallel_inclusive_scanPfS_iS_E2XY has been demoted

.visible .entry _Z26Kogge_Stone_exclusive_scanPfS_i(
	.param .u64 .ptr .align 1 _Z26Kogge_Stone_exclusive_scanPfS_i_param_0,
	.param .u64 .ptr .align 1 _Z26Kogge_Stone_exclusive_scanPfS_i_param_1,
	.param .u32 _Z26Kogge_Stone_exclusive_scanPfS_i_param_2
)
{
	.reg .pred 	%p<8>;
	.reg .b32 	%r<17>;
	.reg .b32 	%f<9>;
	.reg .b64 	%rd<9>;
	// demoted variable
	.shared .align 4 .b8 _ZZ26Kogge_Stone_exclusive_scanPfS_iE2XY[1024];
	ld.param.u64 	%rd1, [_Z26Kogge_Stone_exclusive_scanPfS_i_param_0];
	ld.param.u64 	%rd2, [_Z26Kogge_Stone_exclusive_scanPfS_i_param_1];
	ld.param.u32 	%r7, [_Z26Kogge_Stone_exclusive_scanPfS_i_param_2];
	mov.u32 	%r8, %ctaid.x;
	mov.u32 	%r1, %ntid.x;
	mov.u32 	%r2, %tid.x;
	mad.lo.s32 	%r3, %r8, %r1, %r2;
	setp.ge.s32 	%p1, %r3, %r7;
	setp.eq.s32 	%p2, %r2, 0;
	mov.f32 	%f8, 0f00000000;
	or.pred  	%p3, %p2, %p1;
	@%p3 bra 	$L__BB0_2;
	cvta.to.global.u64 	%rd3, %rd1;
	mul.wide.s32 	%rd4, %r3, 4;
	add.s64 	%rd5, %rd3, %rd4;
	ld.global.f32 	%f8, [%rd5+-4];
$L__BB0_2:
	shl.b32 	%r9, %r2, 2;
	mov.u32 	%r10, _ZZ26Kogge_Stone_exclusive_scanPfS_iE2XY;
	add.s32 	%r4, %r10, %r9;
	st.shared.f32 	[%r4], %f8;
	setp.lt.u32 	%p4, %r1, 2;
	@%p4 bra 	$L__BB0_7;
	mov.b32 	%r16, 1;
$L__BB0_4:
	bar.sync 	0;
	setp.lt.u32 	%p5, %r2, %r16;
	@%p5 bra 	$L__BB0_6;
	sub.s32 	%r12, %r2, %r16;
	shl.b32 	%r13, %r12, 2;
	add.s32 	%r15, %r10, %r13;
	ld.shared.f32 	%f4, [%r15];
	ld.shared.f32 	%f5, [%r4];
	add.f32 	%f6, %f4, %f5;
	st.shared.f32 	[%r4], %f6;
$L__BB0_6:
	shl.b32 	%r16, %r16, 1;
	setp.lt.u32 	%p6, %r16, %r1;
	@%p6 bra 	$L__BB0_4;
$L__BB0_7:
	setp.ge.s32 	%p7, %r3, %r7;
	@%p7 bra 	$L__BB0_9;
	ld.shared.f32 	%f7, [%r4];
	cvta.to.global.u64 	%rd6, %rd2;
	mul.wide.s32 	%rd7, %r3, 4;
	add.s64 	%rd8, %rd6, %rd7;
	st.global.f32 	[%rd8], %f7;
$L__BB0_9:
	ret;

}
	// .globl	_Z26Kogge_Stone_inclusive_scanPfS_iS_
.visible .entry _Z26Kogge_Stone_inclusive_scanPfS_iS_(
	.param .u64 .ptr .align 1 _Z26Kogge_Stone_inclusive_scanPfS_iS__param_0,
	.param .u64 .ptr .align 1 _Z26Kogge_Stone_inclusive_scanPfS_iS__param_1,
	.param .u32 _Z26Kogge_Stone_inclusive_scanPfS_iS__param_2,
	.param .u64 .ptr .align 1 _Z26Kogge_Stone_inclusive_scanPfS_iS__param_3
)
{
	.reg .pred 	%p<9>;
	.reg .b32 	%r<19>;
	.reg .b32 	%f<10>;
	.reg .b64 	%rd<13>;
	// demoted variable
	.shared .align 4 .b8 _ZZ26Kogge_Stone_inclusive_scanPfS_iS_E2XY[1024];
	ld.param.u64 	%rd1, [_Z26Kogge_Stone_inclusive_scanPfS_iS__param_0];
	ld.param.u64 	%rd2, [_Z26Kogge_Stone_inclusive_scanPfS_iS__param_1];
	ld.param.u32 	%r8, [_Z26Kogge_Stone_inclusive_scanPfS_iS__param_2];
	ld.param.u64 	%rd3, [_Z26Kogge_Stone_inclusive_scanPfS_iS__param_3];
	mov.u32 	%r1, %ctaid.x;
	mov.u32 	%r2, %ntid.x;
	mov.u32 	%r3, %tid.x;
	mad.lo.s32 	%r4, %r1, %r2, %r3;
	setp.ge.s32 	%p1, %r4, %r8;
	mov.f32 	%f9, 0f00000000;
	@%p1 bra 	$L__BB1_2;
	cvta.to.global.u64 	%rd4, %rd1;
	mul.wide.s32 	%rd5, %r4, 4;
	add.s64 	%rd6, %rd4, %rd5;
	ld.global.f32 	%f9, [%rd6];
$L__BB1_2:
	shl.b32 	%r9, %r3, 2;
	mov.u32 	%r10, _ZZ26Kogge_Stone_inclusive_scanPfS_iS_E2XY;
	add.s32 	%r5, %r10, %r9;
	st.shared.f32 	[%r5], %f9;
	setp.lt.u32 	%p2, %r2, 2;
	@%p2 bra 	$L__BB1_7;
	mov.b32 	%r18, 1;
$L__BB1_4:
	bar.sync 	0;
	setp.lt.u32 	%p3, %r3, %r18;
	@%p3 bra 	$L__BB1_6;
	sub.s32 	%r12, %r3, %r18;
	shl.b32 	%r13, %r12, 2;
	add.s32 	%r15, %r10, %r13;
	ld.shared.f32 	%f4, [%r15];
	ld.shared.f32 	%f5, [%r5];
	add.f32 	%f6, %f4, %f5;
	st.shared.f32 	[%r5], %f6;
$L__BB1_6:
	shl.b32 	%r18, %r18, 1;
	setp.lt.u32 	%p4, %r18, %r2;
	@%p4 bra 	$L__BB1_4;
$L__BB1_7:
	setp.ge.s32 	%p5, %r4, %r8;
	@%p5 bra 	$L__BB1_9;
	ld.shared.f32 	%f7, [%r5];
	cvta.to.global.u64 	%rd7, %rd2;
	mul.wide.s32 	%rd8, %r4, 4;
	add.s64 	%rd9, %rd7, %rd8;
	st.global.f32 	[%rd9], %f7;
$L__BB1_9:
	setp.eq.s64 	%p6, %rd3, 0;
	add.s32 	%r16, %r2, -1;
	setp.ne.s32 	%p7, %r3, %r16;
	or.pred  	%p8, %p6, %p7;
	@%p8 bra 	$L__BB1_11;
	ld.shared.f32 	%f8, [_ZZ26Kogge_Stone_inclusive_scanPfS_iS_E2XY+1020];
	cvta.to.global.u64 	%rd10, %rd3;
	mul.wide.u32 	%rd11, %r1, 4;
	add.s64 	%rd12, %rd10, %rd11;
	st.global.f32 	[%rd12], %f8;
$L__BB1_11:
	ret;

}
	// .globl	_Z25Brent_Kung_inclusive_scanPfS_iS_
.visible .entry _Z25Brent_Kung_inclusive_scanPfS_iS_(
	.param .u64 .ptr .align 1 _Z25Brent_Kung_inclusive_scanPfS_iS__param_0,
	.param .u64 .ptr .align 1 _Z25Brent_Kung_inclusive_scanPfS_iS__param_1,
	.param .u32 _Z25Brent_Kung_inclusive_scanPfS_iS__param_2,
	.param .u64 .ptr .align 1 _Z25Brent_Kung_inclusive_scanPfS_iS__param_3
)
{
	.reg .pred 	%p<18>;
	.reg .b32 	%r<50>;
	.reg .b32 	%f<39>;
	.reg .b64 	%rd<17>;
	// demoted variable
	.shared .align 4 .b8 _ZZ25Brent_Kung_inclusive_scanPfS_iS_E2XY[2048];
	ld.param.u64 	%rd4, [_Z25Brent_Kung_inclusive_scanPfS_iS__param_0];
	ld.param.u64 	%rd5, [_Z25Brent_Kung_inclusive_scanPfS_iS__param_1];
	ld.param.u32 	%r13, [_Z25Brent_Kung_inclusive_scanPfS_iS__param_2];
	ld.param.u64 	%rd3, [_Z25Brent_Kung_inclusive_scanPfS_iS__param_3];
	cvta.to.global.u64 	%rd1, %rd5;
	cvta.to.global.u64 	%rd2, %rd4;
	mov.u32 	%r1, %ctaid.x;
	mov.u32 	%r2, %ntid.x;
	mul.lo.s32 	%r14, %r1, %r2;
	shl.b32 	%r15, %r14, 1;
	mov.u32 	%r3, %tid.x;
	add.s32 	%r4, %r15, %r3;
	setp.ge.s32 	%p1, %r4, %r13;
	mov.f32 	%f37, 0f00000000;
	@%p1 bra 	$L__BB2_2;
	mul.wide.s32 	%rd6, %r4, 4;
	add.s64 	%rd7, %rd2, %rd6;
	ld.global.f32 	%f37, [%rd7];
$L__BB2_2:
	shl.b32 	%r16, %r3, 2;
	mov.u32 	%r17, _ZZ25Brent_Kung_inclusive_scanPfS_iS_E2XY;
	add.s32 	%r5, %r17, %r16;
	st.shared.f32 	[%r5], %f37;
	add.s32 	%r6, %r4, %r2;
	setp.ge.u32 	%p2, %r6, %r13;
	mov.f32 	%f38, 0f00000000;
	@%p2 bra 	$L__BB2_4;
	mul.wide.u32 	%rd8, %r6, 4;
	add.s64 	%rd9, %rd2, %rd8;
	ld.global.f32 	%f38, [%rd9];
$L__BB2_4:
	shl.b32 	%r19, %r2, 2;
	add.s32 	%r7, %r5, %r19;
	st.shared.f32 	[%r7], %f38;
	add.s32 	%r8, %r3, 1;
	mov.b32 	%r49, 1;
$L__BB2_5:
	bar.sync 	0;
	mul.lo.s32 	%r10, %r49, %r8;
	setp.gt.u32 	%p3, %r10, 256;
	@%p3 bra 	$L__BB2_7;
	shl.b32 	%r20, %r10, 1;
	sub.s32 	%r21, %r20, %r49;
	shl.b32 	%r22, %r21, 2;
	add.s32 	%r24, %r17, %r22;
	ld.shared.f32 	%f7, [%r24+-4];
	shl.b32 	%r25, %r49, 2;
	add.s32 	%r26, %r24, %r25;
	ld.shared.f32 	%f8, [%r26+-4];
	add.f32 	%f9, %f7, %f8;
	st.shared.f32 	[%r26+-4], %f9;
$L__BB2_7:
	shl.b32 	%r49, %r49, 1;
	setp.le.u32 	%p4, %r49, %r2;
	@%p4 bra 	$L__BB2_5;
	shl.b32 	%r12, %r8, 1;
	bar.sync 	0;
	setp.ne.s32 	%p5, %r3, 0;
	@%p5 bra 	$L__BB2_10;
	ld.shared.f32 	%f10, [_ZZ25Brent_Kung_inclusive_scanPfS_iS_E2XY+1020];
	ld.shared.f32 	%f11, [_ZZ25Brent_Kung_inclusive_scanPfS_iS_E2XY+1532];
	add.f32 	%f12, %f10, %f11;
	st.shared.f32 	[_ZZ25Brent_Kung_inclusive_scanPfS_iS_E2XY+1532], %f12;
$L__BB2_10:
	bar.sync 	0;
	setp.gt.u32 	%p6, %r3, 2;
	@%p6 bra 	$L__BB2_12;
	shl.b32 	%r27, %r12, 8;
	add.s32 	%r29, %r17, %r27;
	ld.shared.f32 	%f13, [%r29+-4];
	ld.shared.f32 	%f14, [%r29+252];
	add.f32 	%f15, %f13, %f14;
	st.shared.f32 	[%r29+252], %f15;
$L__BB2_12:
	bar.sync 	0;
	setp.gt.u32 	%p7, %r3, 6;
	@%p7 bra 	$L__BB2_14;
	shl.b32 	%r30, %r12, 7;
	add.s32 	%r32, %r17, %r30;
	ld.shared.f32 	%f16, [%r32+-4];
	ld.shared.f32 	%f17, [%r32+124];
	add.f32 	%f18, %f16, %f17;
	st.shared.f32 	[%r32+124], %f18;
$L__BB2_14:
	bar.sync 	0;
	setp.gt.u32 	%p8, %r3, 14;
	@%p8 bra 	$L__BB2_16;
	shl.b32 	%r33, %r12, 6;
	add.s32 	%r35, %r17, %r33;
	ld.shared.f32 	%f19, [%r35+-4];
	ld.shared.f32 	%f20, [%r35+60];
	add.f32 	%f21, %f19, %f20;
	st.shared.f32 	[%r35+60], %f21;
$L__BB2_16:
	bar.sync 	0;
	setp.gt.u32 	%p9, %r3, 30;
	@%p9 bra 	$L__BB2_18;
	shl.b32 	%r36, %r12, 5;
	add.s32 	%r38, %r17, %r36;
	ld.shared.f32 	%f22, [%r38+-4];
	ld.shared.f32 	%f23, [%r38+28];
	add.f32 	%f24, %f22, %f23;
	st.shared.f32 	[%r38+28], %f24;
$L__BB2_18:
	bar.sync 	0;
	setp.gt.u32 	%p10, %r3, 62;
	@%p10 bra 	$L__BB2_20;
	shl.b32 	%r39, %r12, 4;
	add.s32 	%r41, %r17, %r39;
	ld.shared.f32 	%f25, [%r41+-4];
	ld.shared.f32 	%f26, [%r41+12];
	add.f32 	%f27, %f25, %f26;
	st.shared.f32 	[%r41+12], %f27;
$L__BB2_20:
	bar.sync 	0;
	setp.gt.u32 	%p11, %r3, 126;
	@%p11 bra 	$L__BB2_22;
	shl.b32 	%r42, %r12, 3;
	add.s32 	%r44, %r17, %r42;
	ld.shared.f32 	%f28, [%r44+-4];
	ld.shared.f32 	%f29, [%r44+4];
	add.f32 	%f30, %f28, %f29;
	st.shared.f32 	[%r44+4], %f30;
$L__BB2_22:
	bar.sync 	0;
	setp.gt.u32 	%p12, %r3, 254;
	@%p12 bra 	$L__BB2_24;
	add.s32 	%r46, %r5, %r16;
	ld.shared.f32 	%f31, [%r46+4];
	ld.shared.f32 	%f32, [%r46+8];
	add.f32 	%f33, %f31, %f32;
	st.shared.f32 	[%r46+8], %f33;
$L__BB2_24:
	setp.ge.s32 	%p13, %r4, %r13;
	bar.sync 	0;
	@%p13 bra 	$L__BB2_26;
	ld.shared.f32 	%f34, [%r5];
	mul.wide.s32 	%rd10, %r4, 4;
	add.s64 	%rd11, %rd1, %rd10;
	st.global.f32 	[%rd11], %f34;
$L__BB2_26:
	setp.ge.u32 	%p14, %r6, %r13;
	@%p14 bra 	$L__BB2_28;
	ld.shared.f32 	%f35, [%r7];
	mul.wide.u32 	%rd12, %r6, 4;
	add.s64 	%rd13, %rd1, %rd12;
	st.global.f32 	[%rd13], %f35;
$L__BB2_28:
	setp.eq.s64 	%p15, %rd3, 0;
	add.s32 	%r47, %r2, -1;
	setp.ne.s32 	%p16, %r3, %r47;
	or.pred  	%p17, %p15, %p16;
	@%p17 bra 	$L__BB2_30;
	ld.shared.f32 	%f36, [_ZZ25Brent_Kung_inclusive_scanPfS_iS_E2XY+2044];
	cvta.to.global.u64 	%rd14, %rd3;
	mul.wide.u32 	%rd15, %r1, 4;
	add.s64 	%rd16, %rd14, %rd15;
	st.global.f32 	[%rd16], %f36;
$L__BB2_30:
	ret;

}
	// .globl	_Z35three_phase_parallel_inclusive_scanPfS_iS_
.visible .entry _Z35three_phase_parallel_inclusive_scanPfS_iS_(
	.param .u64 .ptr .align 1 _Z35three_phase_parallel_inclusive_scanPfS_iS__param_0,
	.param .u64 .ptr .align 1 _Z35three_phase_parallel_inclusive_scanPfS_iS__param_1,
	.param .u32 _Z35three_phase_parallel_inclusive_scanPfS_iS__param_2,
	.param .u64 .ptr .align 1 _Z35three_phase_parallel_inclusive_scanPfS_iS__param_3
)
{
	.reg .pred 	%p<42>;
	.reg .b16 	%rs<7>;
	.reg .b32 	%r<221>;
	.reg .b32 	%f<96>;
	.reg .b64 	%rd<29>;
	// demoted variable
	.shared .align 4 .b8 _ZZ35three_phase_parallel_inclusive_scanPfS_iS_E2XY[32768];
	ld.param.u64 	%rd5, [_Z35three_phase_parallel_inclusive_scanPfS_iS__param_0];
	ld.param.u64 	%rd6, [_Z35three_phase_parallel_inclusive_scanPfS_iS__param_1];
	ld.param.u32 	%r102, [_Z35three_phase_parallel_inclusive_scanPfS_iS__param_2];
	ld.param.u64 	%rd4, [_Z35three_phase_parallel_inclusive_scanPfS_iS__param_3];
	cvta.to.global.u64 	%rd1, %rd5;
	cvta.to.global.u64 	%rd2, %rd6;
	mov.u32 	%r1, %ctaid.x;
	shl.b32 	%r2, %r1, 13;
	mov.u32 	%r3, %tid.x;
	mov.u32 	%r4, %ntid.x;
	add.s32 	%r103, %r3, %r4;
	cvt.u16.u32 	%rs3, %r103;
	xor.b16  	%rs4, %rs3, 8191;
	cvt.u16.u32 	%rs1, %r4;
	div.u16 	%rs5, %rs4, %rs1;
	and.b16  	%rs2, %rs5, 3;
	cvt.u32.u16 	%r5, %rs2;
	setp.eq.s16 	%p1, %rs2, 2;
	mov.u32 	%r193, %r3;
	@%p1 bra 	$L__BB3_5;
	mov.b32 	%r192, 0;
	mov.u32 	%r193, %r3;
$L__BB3_2:
	.pragma "nounroll";
	add.s32 	%r8, %r193, %r2;
	setp.ge.s32 	%p2, %r8, %r102;
	mov.f32 	%f88, 0f00000000;
	@%p2 bra 	$L__BB3_4;
	mul.wide.s32 	%rd7, %r8, 4;
	add.s64 	%rd8, %rd1, %rd7;
	ld.global.f32 	%f88, [%rd8];
$L__BB3_4:
	shl.b32 	%r105, %r193, 2;
	mov.u32 	%r106, _ZZ35three_phase_parallel_inclusive_scanPfS_iS_E2XY;
	add.s32 	%r107, %r106, %r105;
	st.shared.f32 	[%r107], %f88;
	add.s32 	%r193, %r193, %r4;
	add.s32 	%r192, %r192, 1;
	xor.b32  	%r108, %r192, %r5;
	setp.ne.s32 	%p3, %r108, 2;
	@%p3 bra 	$L__BB3_2;
$L__BB3_5:
	shl.b32 	%r109, %r193, 2;
	mov.u32 	%r110, _ZZ35three_phase_parallel_inclusive_scanPfS_iS_E2XY;
	add.s32 	%r198, %r110, %r109;
	add.s32 	%r194, %r193, %r2;
	add.s32 	%r197, %r194, %r4;
	shl.b32 	%r15, %r4, 1;
	add.s32 	%r196, %r194, %r15;
	mul.lo.s32 	%r17, %r4, 3;
	add.s32 	%r195, %r194, %r17;
$L__BB3_6:
	mul.wide.s32 	%rd9, %r194, 4;
	add.s64 	%rd3, %rd1, %rd9;
	setp.ge.s32 	%p4, %r194, %r102;
	mov.f32 	%f89, 0f00000000;
	@%p4 bra 	$L__BB3_8;
	ld.global.f32 	%f89, [%rd3];
$L__BB3_8:
	st.shared.f32 	[%r198], %f89;
	setp.ge.s32 	%p5, %r197, %r102;
	mov.f32 	%f90, 0f00000000;
	@%p5 bra 	$L__BB3_10;
	mul.wide.s32 	%rd10, %r197, 4;
	add.s64 	%rd11, %rd1, %rd10;
	ld.global.f32 	%f90, [%rd11];
$L__BB3_10:
	shl.b32 	%r25, %r4, 2;
	add.s32 	%r111, %r198, %r25;
	st.shared.f32 	[%r111], %f90;
	setp.ge.s32 	%p6, %r196, %r102;
	mov.f32 	%f91, 0f00000000;
	@%p6 bra 	$L__BB3_12;
	mul.wide.s32 	%rd12, %r196, 4;
	add.s64 	%rd13, %rd1, %rd12;
	ld.global.f32 	%f91, [%rd13];
$L__BB3_12:
	shl.b32 	%r112, %r4, 3;
	add.s32 	%r113, %r198, %r112;
	st.shared.f32 	[%r113], %f91;
	setp.ge.s32 	%p7, %r195, %r102;
	mov.f32 	%f92, 0f00000000;
	@%p7 bra 	$L__BB3_14;
	mul.wide.s32 	%rd14, %r195, 4;
	add.s64 	%rd15, %rd1, %rd14;
	ld.global.f32 	%f92, [%rd15];
$L__BB3_14:
	mul.lo.s32 	%r26, %r4, 12;
	add.s32 	%r114, %r198, %r26;
	st.shared.f32 	[%r114], %f92;
	add.s32 	%r193, %r193, %r25;
	shl.b32 	%r28, %r4, 4;
	add.s32 	%r198, %r198, %r28;
	add.s32 	%r197, %r197, %r25;
	add.s32 	%r196, %r196, %r25;
	add.s32 	%r195, %r195, %r25;
	add.s32 	%r194, %r194, %r25;
	setp.lt.u32 	%p8, %r193, 8192;
	@%p8 bra 	$L__BB3_6;
	bar.sync 	0;
	div.u16 	%rs6, 8192, %rs1;
	cvt.u32.u16 	%r34, %rs6;
	mul.lo.s32 	%r209, %r3, %r34;
	add.s32 	%r36, %r209, %r34;
	add.s32 	%r115, %r2, %r209;
	setp.ge.s32 	%p9, %r115, %r102;
	@%p9 bra 	$L__BB3_22;
	add.s32 	%r116, %r209, 1;
	max.u32 	%r37, %r36, %r116;
	sub.s32 	%r117, %r37, %r209;
	and.b32  	%r38, %r117, 3;
	setp.eq.s32 	%p10, %r38, 0;
	mov.f32 	%f94, 0f00000000;
	mov.u32 	%r203, %r209;
	@%p10 bra 	$L__BB3_19;
	shl.b32 	%r118, %r209, 2;
	add.s32 	%r201, %r110, %r118;
	neg.s32 	%r200, %r38;
	mov.f32 	%f94, 0f00000000;
	mov.u32 	%r203, %r209;
$L__BB3_18:
	.pragma "nounroll";
	ld.shared.f32 	%f24, [%r201];
	add.f32 	%f94, %f94, %f24;
	st.shared.f32 	[%r201], %f94;
	add.s32 	%r203, %r203, 1;
	add.s32 	%r201, %r201, 4;
	add.s32 	%r200, %r200, 1;
	setp.ne.s32 	%p11, %r200, 0;
	@%p11 bra 	$L__BB3_18;
$L__BB3_19:
	sub.s32 	%r120, %r209, %r37;
	setp.gt.u32 	%p12, %r120, -4;
	@%p12 bra 	$L__BB3_22;
	shl.b32 	%r121, %r203, 2;
	add.s32 	%r123, %r121, %r110;
	add.s32 	%r204, %r123, 8;
$L__BB3_21:
	ld.shared.f32 	%f25, [%r204+-8];
	add.f32 	%f26, %f94, %f25;
	st.shared.f32 	[%r204+-8], %f26;
	ld.shared.f32 	%f27, [%r204+-4];
	add.f32 	%f28, %f26, %f27;
	st.shared.f32 	[%r204+-4], %f28;
	ld.shared.f32 	%f29, [%r204];
	add.f32 	%f30, %f28, %f29;
	st.shared.f32 	[%r204], %f30;
	ld.shared.f32 	%f31, [%r204+4];
	add.f32 	%f94, %f30, %f31;
	st.shared.f32 	[%r204+4], %f94;
	add.s32 	%r203, %r203, 4;
	add.s32 	%r204, %r204, 16;
	setp.lt.u32 	%p13, %r203, %r36;
	@%p13 bra 	$L__BB3_21;
$L__BB3_22:
	bar.sync 	0;
	shl.b32 	%r53, %r3, 1;
	add.s32 	%r54, %r53, 2;
	mov.b32 	%r206, 1;
$L__BB3_23:
	bar.sync 	0;
	mad.lo.s32 	%r56, %r54, %r206, -1;
	mul.lo.s32 	%r57, %r56, %r34;
	setp.gt.u32 	%p14, %r57, 8191;
	@%p14 bra 	$L__BB3_25;
	sub.s32 	%r125, %r56, %r206;
	mul.lo.s32 	%r126, %r125, %r34;
	shl.b32 	%r127, %r126, 2;
	add.s32 	%r129, %r110, %r127;
	ld.shared.f32 	%f32, [%r129];
	shl.b32 	%r130, %r57, 2;
	add.s32 	%r131, %r110, %r130;
	ld.shared.f32 	%f33, [%r131];
	add.f32 	%f34, %f32, %f33;
	st.shared.f32 	[%r131], %f34;
$L__BB3_25:
	shl.b32 	%r206, %r206, 1;
	setp.le.u32 	%p15, %r206, %r4;
	@%p15 bra 	$L__BB3_23;
	bar.sync 	0;
	setp.ne.s32 	%p16, %r3, 0;
	@%p16 bra 	$L__BB3_28;
	ld.shared.f32 	%f35, [_ZZ35three_phase_parallel_inclusive_scanPfS_iS_E2XY+16380];
	ld.shared.f32 	%f36, [_ZZ35three_phase_parallel_inclusive_scanPfS_iS_E2XY+24572];
	add.f32 	%f37, %f35, %f36;
	st.shared.f32 	[_ZZ35three_phase_parallel_inclusive_scanPfS_iS_E2XY+24572], %f37;
$L__BB3_28:
	bar.sync 	0;
	setp.gt.u32 	%p17, %r3, 2;
	@%p17 bra 	$L__BB3_30;
	shl.b32 	%r132, %r54, 12;
	add.s32 	%r134, %r110, %r132;
	ld.shared.f32 	%f38, [%r134+-4];
	ld.shared.f32 	%f39, [%r134+4092];
	add.f32 	%f40, %f38, %f39;
	st.shared.f32 	[%r134+4092], %f40;
$L__BB3_30:
	bar.sync 	0;
	setp.gt.u32 	%p18, %r3, 6;
	@%p18 bra 	$L__BB3_32;
	shl.b32 	%r135, %r54, 11;
	add.s32 	%r137, %r110, %r135;
	ld.shared.f32 	%f41, [%r137+-4];
	ld.shared.f32 	%f42, [%r137+2044];
	add.f32 	%f43, %f41, %f42;
	st.shared.f32 	[%r137+2044], %f43;
$L__BB3_32:
	bar.sync 	0;
	setp.gt.u32 	%p19, %r3, 14;
	@%p19 bra 	$L__BB3_34;
	shl.b32 	%r138, %r54, 10;
	add.s32 	%r140, %r110, %r138;
	ld.shared.f32 	%f44, [%r140+-4];
	ld.shared.f32 	%f45, [%r140+1020];
	add.f32 	%f46, %f44, %f45;
	st.shared.f32 	[%r140+1020], %f46;
$L__BB3_34:
	bar.sync 	0;
	setp.gt.u32 	%p20, %r3, 30;
	@%p20 bra 	$L__BB3_36;
	shl.b32 	%r141, %r54, 9;
	add.s32 	%r143, %r110, %r141;
	ld.shared.f32 	%f47, [%r143+-4];
	ld.shared.f32 	%f48, [%r143+508];
	add.f32 	%f49, %f47, %f48;
	st.shared.f32 	[%r143+508], %f49;
$L__BB3_36:
	bar.sync 	0;
	setp.gt.u32 	%p21, %r3, 62;
	@%p21 bra 	$L__BB3_38;
	shl.b32 	%r144, %r54, 8;
	add.s32 	%r146, %r110, %r144;
	ld.shared.f32 	%f50, [%r146+-4];
	ld.shared.f32 	%f51, [%r146+252];
	add.f32 	%f52, %f50, %f51;
	st.shared.f32 	[%r146+252], %f52;
$L__BB3_38:
	bar.sync 	0;
	setp.gt.u32 	%p22, %r3, 126;
	@%p22 bra 	$L__BB3_40;
	shl.b32 	%r147, %r54, 7;
	add.s32 	%r149, %r110, %r147;
	ld.shared.f32 	%f53, [%r149+-4];
	ld.shared.f32 	%f54, [%r149+124];
	add.f32 	%f55, %f53, %f54;
	st.shared.f32 	[%r149+124], %f55;
$L__BB3_40:
	bar.sync 	0;
	setp.gt.u32 	%p23, %r3, 254;
	@%p23 bra 	$L__BB3_42;
	shl.b32 	%r150, %r54, 6;
	add.s32 	%r152, %r110, %r150;
	ld.shared.f32 	%f56, [%r152+-4];
	ld.shared.f32 	%f57, [%r152+60];
	add.f32 	%f58, %f56, %f57;
	st.shared.f32 	[%r152+60], %f58;
$L__BB3_42:
	bar.sync 	0;
	setp.gt.u32 	%p24, %r3, 510;
	@%p24 bra 	$L__BB3_44;
	shl.b32 	%r153, %r54, 5;
	add.s32 	%r155, %r110, %r153;
	ld.shared.f32 	%f59, [%r155+-4];
	ld.shared.f32 	%f60, [%r155+28];
	add.f32 	%f61, %f59, %f60;
	st.shared.f32 	[%r155+28], %f61;
$L__BB3_44:
	bar.sync 	0;
	setp.eq.s32 	%p25, %r3, 1023;
	@%p25 bra 	$L__BB3_46;
	shl.b32 	%r156, %r54, 4;
	add.s32 	%r158, %r110, %r156;
	ld.shared.f32 	%f62, [%r158+-4];
	ld.shared.f32 	%f63, [%r158+12];
	add.f32 	%f64, %f62, %f63;
	st.shared.f32 	[%r158+12], %f64;
$L__BB3_46:
	setp.eq.s32 	%p26, %r3, 0;
	bar.sync 	0;
	shl.b32 	%r159, %r54, 3;
	add.s32 	%r161, %r110, %r159;
	ld.shared.f32 	%f65, [%r161+-4];
	ld.shared.f32 	%f66, [%r161+4];
	add.f32 	%f67, %f65, %f66;
	st.shared.f32 	[%r161+4], %f67;
	bar.sync 	0;
	shl.b32 	%r162, %r53, 2;
	add.s32 	%r163, %r110, %r162;
	ld.shared.f32 	%f68, [%r163+4];
	ld.shared.f32 	%f69, [%r163+8];
	add.f32 	%f70, %f68, %f69;
	st.shared.f32 	[%r163+8], %f70;
	bar.sync 	0;
	@%p26 bra 	$L__BB3_53;
	add.s32 	%r164, %r36, -1;
	setp.ge.s32 	%p27, %r209, %r164;
	@%p27 bra 	$L__BB3_53;
	shl.b32 	%r165, %r209, 2;
	add.s32 	%r208, %r110, %r165;
	ld.shared.f32 	%f71, [%r208+-4];
	cvt.rzi.s32.f32 	%r168, %f71;
	cvt.rn.f32.s32 	%f16, %r168;
	add.s32 	%r59, %r34, 3;
	and.b32  	%r169, %r34, 3;
	setp.eq.s32 	%p28, %r169, 1;
	@%p28 bra 	$L__BB3_51;
	and.b32  	%r170, %r59, 3;
	neg.s32 	%r207, %r170;
	add.s32 	%r209, %r209, %r170;
$L__BB3_50:
	.pragma "nounroll";
	ld.shared.f32 	%f72, [%r208];
	add.f32 	%f73, %f72, %f16;
	st.shared.f32 	[%r208], %f73;
	add.s32 	%r208, %r208, 4;
	add.s32 	%r207, %r207, 1;
	setp.ne.s32 	%p29, %r207, 0;
	@%p29 bra 	$L__BB3_50;
$L__BB3_51:
	sub.s32 	%r211, %r209, %r36;
	shl.b32 	%r173, %r209, 2;
	add.s32 	%r175, %r173, %r110;
	add.s32 	%r210, %r175, 8;
$L__BB3_52:
	ld.shared.f32 	%f74, [%r210+-8];
	add.f32 	%f75, %f74, %f16;
	st.shared.f32 	[%r210+-8], %f75;
	ld.shared.f32 	%f76, [%r210+-4];
	add.f32 	%f77, %f76, %f16;
	st.shared.f32 	[%r210+-4], %f77;
	ld.shared.f32 	%f78, [%r210];
	add.f32 	%f79, %f78, %f16;
	st.shared.f32 	[%r210], %f79;
	ld.shared.f32 	%f80, [%r210+4];
	add.f32 	%f81, %f80, %f16;
	st.shared.f32 	[%r210+4], %f81;
	add.s32 	%r211, %r211, 4;
	add.s32 	%r210, %r210, 16;
	setp.ne.s32 	%p30, %r211, -1;
	@%p30 bra 	$L__BB3_52;
$L__BB3_53:
	setp.eq.s16 	%p31, %rs2, 2;
	bar.sync 	0;
	mov.u32 	%r214, %r3;
	@%p31 bra 	$L__BB3_58;
	mov.b32 	%r213, 0;
	mov.u32 	%r214, %r3;
$L__BB3_55:
	.pragma "nounroll";
	add.s32 	%r76, %r214, %r2;
	setp.ge.s32 	%p32, %r76, %r102;
	@%p32 bra 	$L__BB3_57;
	shl.b32 	%r177, %r214, 2;
	add.s32 	%r179, %r110, %r177;
	ld.shared.f32 	%f82, [%r179];
	mul.wide.s32 	%rd16, %r76, 4;
	add.s64 	%rd17, %rd2, %rd16;
	st.global.f32 	[%rd17], %f82;
$L__BB3_57:
	add.s32 	%r214, %r214, %r4;
	add.s32 	%r213, %r213, 1;
	xor.b32  	%r180, %r213, %r5;
	setp.ne.s32 	%p33, %r180, 2;
	@%p33 bra 	$L__BB3_55;
$L__BB3_58:
	add.s32 	%r80, %r110, %r112;
	shl.b32 	%r219, %r214, 2;
	add.s32 	%r82, %r110, %r26;
	add.s32 	%r83, %r110, %r25;
	add.s32 	%r215, %r214, %r2;
	add.s32 	%r218, %r215, %r4;
	add.s32 	%r217, %r215, %r15;
	add.s32 	%r216, %r215, %r17;
$L__BB3_59:
	setp.ge.s32 	%p34, %r215, %r102;
	@%p34 bra 	$L__BB3_61;
	add.s32 	%r184, %r110, %r219;
	ld.shared.f32 	%f83, [%r184];
	mul.wide.s32 	%rd18, %r215, 4;
	add.s64 	%rd19, %rd2, %rd18;
	st.global.f32 	[%rd19], %f83;
$L__BB3_61:
	setp.ge.s32 	%p35, %r218, %r102;
	@%p35 bra 	$L__BB3_63;
	add.s32 	%r185, %r83, %r219;
	ld.shared.f32 	%f84, [%r185];
	mul.wide.s32 	%rd20, %r218, 4;
	add.s64 	%rd21, %rd2, %rd20;
	st.global.f32 	[%rd21], %f84;
$L__BB3_63:
	add.s32 	%r94, %r214, %r4;
	setp.ge.s32 	%p36, %r217, %r102;
	@%p36 bra 	$L__BB3_65;
	add.s32 	%r186, %r80, %r219;
	ld.shared.f32 	%f85, [%r186];
	mul.wide.s32 	%rd22, %r217, 4;
	add.s64 	%rd23, %rd2, %rd22;
	st.global.f32 	[%rd23], %f85;
$L__BB3_65:
	add.s32 	%r95, %r94, %r4;
	setp.ge.s32 	%p37, %r216, %r102;
	@%p37 bra 	$L__BB3_67;
	add.s32 	%r187, %r82, %r219;
	ld.shared.f32 	%f86, [%r187];
	mul.wide.s32 	%rd24, %r216, 4;
	add.s64 	%rd25, %rd2, %rd24;
	st.global.f32 	[%rd25], %f86;
$L__BB3_67:
	add.s32 	%r188, %r95, %r4;
	add.s32 	%r214, %r188, %r4;
	add.s32 	%r219, %r219, %r28;
	add.s32 	%r218, %r218, %r25;
	add.s32 	%r217, %r217, %r25;
	add.s32 	%r216, %r216, %r25;
	add.s32 	%r215, %r215, %r25;
	setp.lt.u32 	%p38, %r214, 8192;
	@%p38 bra 	$L__BB3_59;
	setp.eq.s64 	%p39, %rd4, 0;
	add.s32 	%r189, %r4, -1;
	setp.ne.s32 	%p40, %r3, %r189;
	or.pred  	%p41, %p39, %p40;
	@%p41 bra 	$L__BB3_70;
	ld.shared.f32 	%f87, [_ZZ35three_phase_parallel_inclusive_scanPfS_iS_E2XY+32764];
	cvta.to.global.u64 	%rd26, %rd4;
	mul.wide.u32 	%rd27, %r1, 4;
	add.s64 	%rd28, %rd26, %rd27;
	st.global.f32 	[%rd28], %f87;
$L__BB3_70:
	ret;

}
	// .globl	_Z24add_intermediate_resultsPfiS_
.visible .entry _Z24add_intermediate_resultsPfiS_(
	.param .u64 .ptr .align 1 _Z24add_intermediate_resultsPfiS__param_0,
	.param .u32 _Z24add_intermediate_resultsPfiS__param_1,
	.param .u64 .ptr .align 1 _Z24add_intermediate_resultsPfiS__param_2
)
{
	.reg .pred 	%p<2>;
	.reg .b32 	%r<7>;
	.reg .b32 	%f<4>;
	.reg .b64 	%rd<9>;

	ld.param.u64 	%rd1, [_Z24add_intermediate_resultsPfiS__param_0];
	ld.param.u32 	%r3, [_Z24add_intermediate_resultsPfiS__param_1];
	ld.param.u64 	%rd2, [_Z24add_intermediate_resultsPfiS__param_2];
	mov.u32 	%r1, %ctaid.x;
	mov.u32 	%r4, %ntid.x;
	mad.lo.s32 	%r5, %r4, %r1, %r4;
	mov.u32 	%r6, %tid.x;
	add.s32 	%r2, %r5, %r6;
	setp.ge.s32 	%p1, %r2, %r3;
	@%p1 bra 	$L__BB4_2;
	cvta.to.global.u64 	%rd3, %rd2;
	cvta.to.global.u64 	%rd4, %rd1;
	mul.wide.u32 	%rd5, %r1, 4;
	add.s64 	%rd6, %rd3, %rd5;
	ld.global.f32 	%f1, [%rd6];
	mul.wide.s32 	%rd7, %r2, 4;
	add.s64 	%rd8, %rd4, %rd7;
	ld.global.f32 	%f2, [%rd8];
	add.f32 	%f3, %f1, %f2;
	st.global.f32 	[%rd8], %f3;
$L__BB4_2:
	ret;

}


// ===== COMPILED SASS (sm_100) =====

	.target	sm_100

	.elftype	@"ET_EXEC"


//--------------------- .note.nv.tkinfo           --------------------------
	.section	.note.nv.tkinfo,"",@"SHT_NOTE"
	.sectionflags	@"SHF_NOTE_NV_TKINFO"
	.tkinfo
        /*0018*/ 	.word	0x00000002
        /*0030*/ 	.string	""
        /*0030*/ 	.string	"ptxas"
        /*0030*/ 	.string	"Cuda compilation tools, release 13.0, V13.0.88"
        /*0030*/ 	.string	"Build cuda_13.0.r13.0/compiler.36424714_0"
        /*0030*/ 	.string	"-arch sm_100 -m 64 "



//--------------------- .note.nv.cuinfo           --------------------------
	.section	.note.nv.cuinfo,"",@"SHT_NOTE"
	.sectionflags	@"SHF_NOTE_NV_CUINFO"
        /*0018*/ 	.short	0x0002
        /*001a*/ 	.short	0x0064
        /*001c*/ 	.short	0x0082
	.zero		2


//--------------------- .nv.info                  --------------------------
	.section	.nv.info,"",@"SHT_CUDA_INFO"
	.align	4


	//----- nvinfo : EIATTR_REGCOUNT
	.align		4
        /*0000*/ 	.byte	0x04, 0x2f
        /*0002*/ 	.short	(.L_1 - .L_0)
	.align		4
.L_0:
        /*0004*/ 	.word	index@(_Z26Kogge_Stone_exclusive_scanPfS_i)
        /*0008*/ 	.word	0x0000000c


	//----- nvinfo : EIATTR_FRAME_SIZE
	.align		4
.L_1:
        /*000c*/ 	.byte	0x04, 0x11
        /*000e*/ 	.short	(.L_3 - .L_2)
	.align		4
.L_2:
        /*0010*/ 	.word	index@(_Z26Kogge_Stone_exclusive_scanPfS_i)
        /*0014*/ 	.word	0x00000000


	//----- nvinfo : EIATTR_REGCOUNT
	.align		4
.L_3:
        /*0018*/ 	.byte	0x04, 0x2f
        /*001a*/ 	.short	(.L_5 - .L_4)
	.align		4
.L_4:
        /*001c*/ 	.word	index@(_Z26Kogge_Stone_inclusive_scanPfS_iS_)
        /*0020*/ 	.word	0x0000000c


	//----- nvinfo : EIATTR_FRAME_SIZE
	.align		4
.L_5:
        /*0024*/ 	.byte	0x04, 0x11
        /*0026*/ 	.short	(.L_7 - .L_6)
	.align		4
.L_6:
        /*0028*/ 	.word	index@(_Z26Kogge_Stone_inclusive_scanPfS_iS_)
        /*002c*/ 	.word	0x00000000


	//----- nvinfo : EIATTR_REGCOUNT
	.align		4
.L_7:
        /*0030*/ 	.byte	0x04, 0x2f
        /*0032*/ 	.short	(.L_9 - .L_8)
	.align		4
.L_8:
        /*0034*/ 	.word	index@(_Z25Brent_Kung_inclusive_scanPfS_iS_)
        /*0038*/ 	.word	0x00000015


	//----- nvinfo : EIATTR_FRAME_SIZE
	.align		4
.L_9:
        /*003c*/ 	.byte	0x04, 0x11
        /*003e*/ 	.short	(.L_11 - .L_10)
	.align		4
.L_10:
        /*0040*/ 	.word	index@(_Z25Brent_Kung_inclusive_scanPfS_iS_)
        /*0044*/ 	.word	0x00000000


	//----- nvinfo : EIATTR_REGCOUNT
	.align		4
.L_11:
        /*0048*/ 	.byte	0x04, 0x2f
        /*004a*/ 	.short	(.L_13 - .L_12)
	.align		4
.L_12:
        /*004c*/ 	.word	index@(_Z35three_phase_parallel_inclusive_scanPfS_iS_)
        /*0050*/ 	.word	0x00000020


	//----- nvinfo : EIATTR_FRAME_SIZE
	.align		4
.L_13:
        /*0054*/ 	.byte	0x04, 0x11
        /*0056*/ 	.short	(.L_15 - .L_14)
	.align		4
.L_14:
        /*0058*/ 	.word	index@($__internal_0_$__cuda_sm20_div_u16)
        /*005c*/ 	.word	0x00000000


	//----- nvinfo : EIATTR_FRAME_SIZE
	.align		4
.L_15:
        /*0060*/ 	.byte	0x04, 0x11
        /*0062*/ 	.short	(.L_17 - .L_16)
	.align		4
.L_16:
        /*0064*/ 	.word	index@(_Z35three_phase_parallel_inclusive_scanPfS_iS_)
        /*0068*/ 	.word	0x00000000


	//----- nvinfo : EIATTR_REGCOUNT
	.align		4
.L_17:
        /*006c*/ 	.byte	0x04, 0x2f
        /*006e*/ 	.short	(.L_19 - .L_18)
	.align		4
.L_18:
        /*0070*/ 	.word	index@(_Z24add_intermediate_resultsPfiS_)
        /*0074*/ 	.word	0x0000000c


	//----- nvinfo : EIATTR_FRAME_SIZE
	.align		4
.L_19:
        /*0078*/ 	.byte	0x04, 0x11
        /*007a*/ 	.short	(.L_21 - .L_20)
	.align		4
.L_20:
        /*007c*/ 	.word	index@(_Z24add_intermediate_resultsPfiS_)
        /*0080*/ 	.word	0x00000000


	//----- nvinfo : EIATTR_MIN_STACK_SIZE
	.align		4
.L_21:
        /*0084*/ 	.byte	0x04, 0x12
        /*0086*/ 	.short	(.L_23 - .L_22)
	.align		4
.L_22:
        /*0088*/ 	.word	index@(_Z24add_intermediate_resultsPfiS_)
        /*008c*/ 	.word	0x00000000


	//----- nvinfo : EIATTR_MIN_STACK_SIZE
	.align		4
.L_23:
        /*0090*/ 	.byte	0x04, 0x12
        /*0092*/ 	.short	(.L_25 - .L_24)
	.align		4
.L_24:
        /*0094*/ 	.word	index@(_Z35three_phase_parallel_inclusive_scanPfS_iS_)
        /*0098*/ 	.word	0x00000000


	//----- nvinfo : EIATTR_MIN_STACK_SIZE
	.align		4
.L_25:
        /*009c*/ 	.byte	0x04, 0x12
        /*009e*/ 	.short	(.L_27 - .L_26)
	.align		4
.L_26:
        /*00a0*/ 	.word	index@(_Z25Brent_Kung_inclusive_scanPfS_iS_)
        /*00a4*/ 	.word	0x00000000


	//----- nvinfo : EIATTR_MIN_STACK_SIZE
	.align		4
.L_27:
        /*00a8*/ 	.byte	0x04, 0x12
        /*00aa*/ 	.short	(.L_29 - .L_28)
	.align		4
.L_28:
        /*00ac*/ 	.word	index@(_Z26Kogge_Stone_inclusive_scanPfS_iS_)
        /*00b0*/ 	.word	0x00000000


	//----- nvinfo : EIATTR_MIN_STACK_SIZE
	.align		4
.L_29:
        /*00b4*/ 	.byte	0x04, 0x12
        /*00b6*/ 	.short	(.L_31 - .L_30)
	.align		4
.L_30:
        /*00b8*/ 	.word	index@(_Z26Kogge_Stone_exclusive_scanPfS_i)
        /*00bc*/ 	.word	0x00000000
.L_31:


//--------------------- .nv.compat                --------------------------
	.section	.nv.compat,"",@"SHT_CUDA_COMPAT_INFO"
	.align	4
        /*0000*/ 	.byte	0x02, 0x09, 0x00, 0x00, 0x02, 0x02, 0x01, 0x00, 0x02, 0x05, 0x05, 0x00, 0x03, 0x07, 0x01, 0x01
        /*0010*/ 	.byte	0x02, 0x03, 0x00, 0x00, 0x02, 0x06, 0x01, 0x00, 0x04, 0x0b, 0x08, 0x00, 0x01, 0x00, 0x00, 0x00
        /*0020*/ 	.byte	0x00, 0x00, 0x00, 0x00


//--------------------- .nv.info._Z24add_intermediate_resultsPfiS_ --------------------------
	.section	.nv.info._Z24add_intermediate_resultsPfiS_,"",@"SHT_CUDA_INFO"
	.sectionflags	@""
	.align	4


	//----- nvinfo : EIATTR_CUDA_API_VERSION
	.align		4
        /*0000*/ 	.byte	0x04, 0x37
        /*0002*/ 	.short	(.L_33 - .L_32)
.L_32:
        /*0004*/ 	.word	0x00000082


	//----- nvinfo : EIATTR_KPARAM_INFO
	.align		4
.L_33:
        /*0008*/ 	.byte	0x04, 0x17
        /*000a*/ 	.short	(.L_35 - .L_34)
.L_34:
        /*000c*/ 	.word	0x00000000
        /*0010*/ 	.short	0x0002
        /*0012*/ 	.short	0x0010
        /*0014*/ 	.byte	0x00, 0xf5, 0x21, 0x00


	//----- nvinfo : EIATTR_KPARAM_INFO
	.align		4
.L_35:
        /*0018*/ 	.byte	0x04, 0x17
        /*001a*/ 	.short	(.L_37 - .L_36)
.L_36:
        /*001c*/ 	.word	0x00000000
        /*0020*/ 	.short	0x0001
        /*0022*/ 	.short	0x0008
        /*0024*/ 	.byte	0x00, 0xf0, 0x11, 0x00


	//----- nvinfo : EIATTR_KPARAM_INFO
	.align		4
.L_37:
        /*0028*/ 	.byte	0x04, 0x17
        /*002a*/ 	.short	(.L_39 - .L_38)
.L_38:
        /*002c*/ 	.word	0x00000000
        /*0030*/ 	.short	0x0000
        /*0032*/ 	.short	0x0000
        /*0034*/ 	.byte	0x00, 0xf5, 0x21, 0x00


	//----- nvinfo : EIATTR_SPARSE_MMA_MASK
	.align		4
.L_39:
        /*0038*/ 	.byte	0x03, 0x50
        /*003a*/ 	.short	0x0000


	//----- nvinfo : EIATTR_MAXREG_COUNT
	.align		4
        /*003c*/ 	.byte	0x03, 0x1b
        /*003e*/ 	.short	0x00ff


	//----- nvinfo : EIATTR_MERCURY_ISA_VERSION
	.align		4
        /*0040*/ 	.byte	0x03, 0x5f
        /*0042*/ 	.short	0x0101


	//----- nvinfo : EIATTR_VRC_CTA_INIT_COUNT
	.align		4
        /*0044*/ 	.byte	0x02, 0x4a
	.zero		1
	.zero		1


	//----- nvinfo : EIATTR_EXIT_INSTR_OFFSETS
	.align		4
        /*0048*/ 	.byte	0x04, 0x1c
        /*004a*/ 	.short	(.L_41 - .L_40)


	//   ....[0]....
.L_40:
        /*004c*/ 	.word	0x00000080


	//   ....[1]....
        /*0050*/ 	.word	0x00000120


	//----- nvinfo : EIATTR_CBANK_PARAM_SIZE
	.align		4
.L_41:
        /*0054*/ 	.byte	0x03, 0x19
        /*0056*/ 	.short	0x0018


	//----- nvinfo : EIATTR_PARAM_CBANK
	.align		4
        /*0058*/ 	.byte	0x04, 0x0a
        /*005a*/ 	.short	(.L_43 - .L_42)
	.align		4
.L_42:
        /*005c*/ 	.word	index@(.nv.constant0._Z24add_intermediate_resultsPfiS_)
        /*0060*/ 	.short	0x0380
        /*0062*/ 	.short	0x0018


	//----- nvinfo : EIATTR_SW_WAR
	.align		4
.L_43:
        /*0064*/ 	.byte	0x04, 0x36
        /*0066*/ 	.short	(.L_45 - .L_44)
.L_44:
        /*0068*/ 	.word	0x00000008
.L_45:


//--------------------- .nv.info._Z35three_phase_parallel_inclusive_scanPfS_iS_ --------------------------
	.section	.nv.info._Z35three_phase_parallel_inclusive_scanPfS_iS_,"",@"SHT_CUDA_INFO"
	.sectionflags	@""
	.align	4


	//----- nvinfo : EIATTR_CUDA_API_VERSION
	.align		4
        /*0000*/ 	.byte	0x04, 0x37
        /*0002*/ 	.short	(.L_47 - .L_46)
.L_46:
        /*0004*/ 	.word	0x00000082


	//----- nvinfo : EIATTR_KPARAM_INFO
	.align		4
.L_47:
        /*0008*/ 	.byte	0x04, 0x17
        /*000a*/ 	.short	(.L_49 - .L_48)
.L_48:
        /*000c*/ 	.word	0x00000000
        /*0010*/ 	.short	0x0003
        /*0012*/ 	.short	0x0018
        /*0014*/ 	.byte	0x00, 0xf5, 0x21, 0x00


	//----- nvinfo : EIATTR_KPARAM_INFO
	.align		4
.L_49:
        /*0018*/ 	.byte	0x04, 0x17
        /*001a*/ 	.short	(.L_51 - .L_50)
.L_50:
        /*001c*/ 	.word	0x00000000
        /*0020*/ 	.short	0x0002
        /*0022*/ 	.short	0x0010
        /*0024*/ 	.byte	0x00, 0xf0, 0x11, 0x00


	//----- nvinfo : EIATTR_KPARAM_INFO
	.align		4
.L_51:
        /*0028*/ 	.byte	0x04, 0x17
        /*002a*/ 	.short	(.L_53 - .L_52)
.L_52:
        /*002c*/ 	.word	0x00000000
        /*0030*/ 	.short	0x0001
        /*0032*/ 	.short	0x0008
        /*0034*/ 	.byte	0x00, 0xf5, 0x21, 0x00


	//----- nvinfo : EIATTR_KPARAM_INFO
	.align		4
.L_53:
        /*0038*/ 	.byte	0x04, 0x17
        /*003a*/ 	.short	(.L_55 - .L_54)
.L_54:
        /*003c*/ 	.word	0x00000000
        /*0040*/ 	.short	0x0000
        /*0042*/ 	.short	0x0000
        /*0044*/ 	.byte	0x00, 0xf5, 0x21, 0x00


	//----- nvinfo : EIATTR_SPARSE_MMA_MASK
	.align		4
.L_55:
        /*0048*/ 	.byte	0x03, 0x50
        /*004a*/ 	.short	0x0000


	//----- nvinfo : EIATTR_MAXREG_COUNT
	.align		4
        /*004c*/ 	.byte	0x03, 0x1b
        /*004e*/ 	.short	0x00ff


	//----- nvinfo : EIATTR_NUM_BARRIERS
	.align		4
        /*0050*/ 	.byte	0x02, 0x4c
        /*0052*/ 	.byte	0x01
	.zero		1


	//----- nvinfo : EIATTR_MERCURY_ISA_VERSION
	.align		4
        /*0054*/ 	.byte	0x03, 0x5f
        /*0056*/ 	.short	0x0101


	//----- nvinfo : EIATTR_VRC_CTA_INIT_COUNT
	.align		4
        /*0058*/ 	.byte	0x02, 0x4a
	.zero		1
	.zero		1


	//----- nvinfo : EIATTR_EXIT_INSTR_OFFSETS
	.align		4
        /*005c*/ 	.byte	0x04, 0x1c
        /*005e*/ 	.short	(.L_57 - .L_56)


	//   ....[0]....
.L_56:
        /*0060*/ 	.word	0x00002330


	//   ....[1]....
        /*0064*/ 	.word	0x000023b0


	//----- nvinfo : EIATTR_CRS_STACK_SIZE
	.align		4
.L_57:
        /*0068*/ 	.byte	0x04, 0x1e
        /*006a*/ 	.short	(.L_59 - .L_58)
.L_58:
        /*006c*/ 	.word	0x00000000


	//----- nvinfo : EIATTR_CBANK_PARAM_SIZE
	.align		4
.L_59:
        /*0070*/ 	.byte	0x03, 0x19
        /*0072*/ 	.short	0x0020


	//----- nvinfo : EIATTR_PARAM_CBANK
	.align		4
        /*0074*/ 	.byte	0x04, 0x0a
        /*0076*/ 	.short	(.L_61 - .L_60)
	.align		4
.L_60:
        /*0078*/ 	.word	index@(.nv.constant0._Z35three_phase_parallel_inclusive_scanPfS_iS_)
        /*007c*/ 	.short	0x0380
        /*007e*/ 	.short	0x0020


	//----- nvinfo : EIATTR_SW_WAR
	.align		4
.L_61:
        /*0080*/ 	.byte	0x04, 0x36
        /*0082*/ 	.short	(.L_63 - .L_62)
.L_62:
        /*0084*/ 	.word	0x00000008
.L_63:


//--------------------- .nv.info._Z25Brent_Kung_inclusive_scanPfS_iS_ --------------------------
	.section	.nv.info._Z25Brent_Kung_inclusive_scanPfS_iS_,"",@"SHT_CUDA_INFO"
	.sectionflags	@""
	.align	4


	//----- nvinfo : EIATTR_CUDA_API_VERSION
	.align		4
        /*0000*/ 	.byte	0x04, 0x37
        /*0002*/ 	.short	(.L_65 - .L_64)
.L_64:
        /*0004*/ 	.word	0x00000082


	//----- nvinfo : EIATTR_KPARAM_INFO
	.align		4
.L_65:
        /*0008*/ 	.byte	0x04, 0x17
        /*000a*/ 	.short	(.L_67 - .L_66)
.L_66:
        /*000c*/ 	.word	0x00000000
        /*0010*/ 	.short	0x0003
        /*0012*/ 	.short	0x0018
        /*0014*/ 	.byte	0x00, 0xf5, 0x21, 0x00


	//----- nvinfo : EIATTR_KPARAM_INFO
	.align		4
.L_67:
        /*0018*/ 	.byte	0x04, 0x17
        /*001a*/ 	.short	(.L_69 - .L_68)
.L_68:
        /*001c*/ 	.word	0x00000000
        /*0020*/ 	.short	0x0002
        /*0022*/ 	.short	0x0010
        /*0024*/ 	.byte	0x00, 0xf0, 0x11, 0x00


	//----- nvinfo : EIATTR_KPARAM_INFO
	.align		4
.L_69:
        /*0028*/ 	.byte	0x04, 0x17
        /*002a*/ 	.short	(.L_71 - .L_70)
.L_70:
        /*002c*/ 	.word	0x00000000
        /*0030*/ 	.short	0x0001
        /*0032*/ 	.short	0x0008
        /*0034*/ 	.byte	0x00, 0xf5, 0x21, 0x00


	//----- nvinfo : EIATTR_KPARAM_INFO
	.align		4
.L_71:
        /*0038*/ 	.byte	0x04, 0x17
        /*003a*/ 	.short	(.L_73 - .L_72)
.L_72:
        /*003c*/ 	.word	0x00000000
        /*0040*/ 	.short	0x0000
        /*0042*/ 	.short	0x0000
        /*0044*/ 	.byte	0x00, 0xf5, 0x21, 0x00


	//----- nvinfo : EIATTR_SPARSE_MMA_MASK
	.align		4
.L_73:
        /*0048*/ 	.byte	0x03, 0x50
        /*004a*/ 	.short	0x0000


	//----- nvinfo : EIATTR_MAXREG_COUNT
	.align		4
        /*004c*/ 	.byte	0x03, 0x1b
        /*004e*/ 	.short	0x00ff


	//----- nvinfo : EIATTR_NUM_BARRIERS
	.align		4
        /*0050*/ 	.byte	0x02, 0x4c
        /*0052*/ 	.byte	0x01
	.zero		1


	//----- nvinfo : EIATTR_MERCURY_ISA_VERSION
	.align		4
        /*0054*/ 	.byte	0x03, 0x5f
        /*0056*/ 	.short	0x0101


	//----- nvinfo : EIATTR_VRC_CTA_INIT_COUNT
	.align		4
        /*0058*/ 	.byte	0x02, 0x4a
	.zero		1
	.zero		1


	//----- nvinfo : EIATTR_EXIT_INSTR_OFFSETS
	.align		4
        /*005c*/ 	.byte	0x04, 0x1c
        /*005e*/ 	.short	(.L_75 - .L_74)


	//   ....[0]....
.L_74:
        /*0060*/ 	.word	0x00000750


	//   ....[1]....
        /*0064*/ 	.word	0x000007d0


	//----- nvinfo : EIATTR_CBANK_PARAM_SIZE
	.align		4
.L_75:
        /*0068*/ 	.byte	0x03, 0x19
        /*006a*/ 	.short	0x0020


	//----- nvinfo : EIATTR_PARAM_CBANK
	.align		4
        /*006c*/ 	.byte	0x04, 0x0a
        /*006e*/ 	.short	(.L_77 - .L_76)
	.align		4
.L_76:
        /*0070*/ 	.word	index@(.nv.constant0._Z25Brent_Kung_inclusive_scanPfS_iS_)
        /*0074*/ 	.short	0x0380
        /*0076*/ 	.short	0x0020


	//----- nvinfo : EIATTR_SW_WAR
	.align		4
.L_77:
        /*0078*/ 	.byte	0x04, 0x36
        /*007a*/ 	.short	(.L_79 - .L_78)
.L_78:
        /*007c*/ 	.word	0x00000008
.L_79:


//--------------------- .nv.info._Z26Kogge_Stone_inclusive_scanPfS_iS_ --------------------------
	.section	.nv.info._Z26Kogge_Stone_inclusive_scanPfS_iS_,"",@"SHT_CUDA_INFO"
	.sectionflags	@""
	.align	4


	//----- nvinfo : EIATTR_CUDA_API_VERSION
	.align		4
        /*0000*/ 	.byte	0x04, 0x37
        /*0002*/ 	.short	(.L_81 - .L_80)
.L_80:
        /*0004*/ 	.word	0x00000082


	//----- nvinfo : EIATTR_KPARAM_INFO
	.align		4
.L_81:
        /*0008*/ 	.byte	0x04, 0x17
        /*000a*/ 	.short	(.L_83 - .L_82)
.L_82:
        /*000c*/ 	.word	0x00000000
        /*0010*/ 	.short	0x0003
        /*0012*/ 	.short	0x0018
        /*0014*/ 	.byte	0x00, 0xf5, 0x21, 0x00


	//----- nvinfo : EIATTR_KPARAM_INFO
	.align		4
.L_83:
        /*0018*/ 	.byte	0x04, 0x17
        /*001a*/ 	.short	(.L_85 - .L_84)
.L_84:
        /*001c*/ 	.word	0x00000000
        /*0020*/ 	.short	0x0002
        /*0022*/ 	.short	0x0010
        /*0024*/ 	.byte	0x00, 0xf0, 0x11, 0x00


	//----- nvinfo : EIATTR_KPARAM_INFO
	.align		4
.L_85:
        /*0028*/ 	.byte	0x04, 0x17
        /*002a*/ 	.short	(.L_87 - .L_86)
.L_86:
        /*002c*/ 	.word	0x00000000
        /*0030*/ 	.short	0x0001
        /*0032*/ 	.short	0x0008
        /*0034*/ 	.byte	0x00, 0xf5, 0x21, 0x00


	//----- nvinfo : EIATTR_KPARAM_INFO
	.align		4
.L_87:
        /*0038*/ 	.byte	0x04, 0x17
        /*003a*/ 	.short	(.L_89 - .L_88)
.L_88:
        /*003c*/ 	.word	0x00000000
        /*0040*/ 	.short	0x0000
        /*0042*/ 	.short	0x0000
        /*0044*/ 	.byte	0x00, 0xf5, 0x21, 0x00


	//----- nvinfo : EIATTR_SPARSE_MMA_MASK
	.align		4
.L_89:
        /*0048*/ 	.byte	0x03, 0x50
        /*004a*/ 	.short	0x0000


	//----- nvinfo : EIATTR_MAXREG_COUNT
	.align		4
        /*004c*/ 	.byte	0x03, 0x1b
        /*004e*/ 	.short	0x00ff


	//----- nvinfo : EIATTR_NUM_BARRIERS
	.align		4
        /*0050*/ 	.byte	0x02, 0x4c
        /*0052*/ 	.byte	0x01
	.zero		1


	//----- nvinfo : EIATTR_MERCURY_ISA_VERSION
	.align		4
        /*0054*/ 	.byte	0x03, 0x5f
        /*0056*/ 	.short	0x0101


	//----- nvinfo : EIATTR_VRC_CTA_INIT_COUNT
	.align		4
        /*0058*/ 	.byte	0x02, 0x4a
	.zero		1
	.zero		1


	//----- nvinfo : EIATTR_EXIT_INSTR_OFFSETS
	.align		4
        /*005c*/ 	.byte	0x04, 0x1c
        /*005e*/ 	.short	(.L_91 - .L_90)


	//   ....[0]....
.L_90:
        /*0060*/ 	.word	0x000002a0


	//   ....[1]....
        /*0064*/ 	.word	0x00000320


	//----- nvinfo : EIATTR_CBANK_PARAM_SIZE
	.align		4
.L_91:
        /*0068*/ 	.byte	0x03, 0x19
        /*006a*/ 	.short	0x0020


	//----- nvinfo : EIATTR_PARAM_CBANK
	.align		4
        /*006c*/ 	.byte	0x04, 0x0a
        /*006e*/ 	.short	(.L_93 - .L_92)
	.align		4
.L_92:
        /*0070*/ 	.word	index@(.nv.constant0._Z26Kogge_Stone_inclusive_scanPfS_iS_)
        /*0074*/ 	.short	0x0380
        /*0076*/ 	.short	0x0020


	//----- nvinfo : EIATTR_SW_WAR
	.align		4
.L_93:
        /*0078*/ 	.byte	0x04, 0x36
        /*007a*/ 	.short	(.L_95 - .L_94)
.L_94:
        /*007c*/ 	.word	0x00000008
.L_95:


//--------------------- .nv.info._Z26Kogge_Stone_exclusive_scanPfS_i --------------------------
	.section	.nv.info._Z26Kogge_Stone_exclusive_scanPfS_i,"",@"SHT_CUDA_INFO"
	.sectionflags	@""
	.align	4


	//----- nvinfo : EIATTR_CUDA_API_VERSION
	.align		4
        /*0000*/ 	.byte	0x04, 0x37
        /*0002*/ 	.short	(.L_97 - .L_96)
.L_96:
        /*0004*/ 	.word	0x00000082


	//----- nvinfo : EIATTR_KPARAM_INFO
	.align		4
.L_97:
        /*0008*/ 	.byte	0x04, 0x17
        /*000a*/ 	.short	(.L_99 - .L_98)
.L_98:
        /*000c*/ 	.word	0x00000000
        /*0010*/ 	.short	0x0002
        /*0012*/ 	.short	0x0010
        /*0014*/ 	.byte	0x00, 0xf0, 0x11, 0x00


	//----- nvinfo : EIATTR_KPARAM_INFO
	.align		4
.L_99:
        /*0018*/ 	.byte	0x04, 0x17
        /*001a*/ 	.short	(.L_101 - .L_100)
.L_100:
        /*001c*/ 	.word	0x00000000
        /*0020*/ 	.short	0x0001
        /*0022*/ 	.short	0x0008
        /*0024*/ 	.byte	0x00, 0xf5, 0x21, 0x00


	//----- nvinfo : EIATTR_KPARAM_INFO
	.align		4
.L_101:
        /*0028*/ 	.byte	0x04, 0x17
        /*002a*/ 	.short	(.L_103 - .L_102)
.L_102:
        /*002c*/ 	.word	0x00000000
        /*0030*/ 	.short	0x0000
        /*0032*/ 	.short	0x0000
        /*0034*/ 	.byte	0x00, 0xf5, 0x21, 0x00


	//----- nvinfo : EIATTR_SPARSE_MMA_MASK
	.align		4
.L_103:
        /*0038*/ 	.byte	0x03, 0x50
        /*003a*/ 	.short	0x0000


	//----- nvinfo : EIATTR_MAXREG_COUNT
	.align		4
        /*003c*/ 	.byte	0x03, 0x1b
        /*003e*/ 	.short	0x00ff


	//----- nvinfo : EIATTR_NUM_BARRIERS
	.align		4
        /*0040*/ 	.byte	0x02, 0x4c
        /*0042*/ 	.byte	0x01
	.zero		1


	//----- nvinfo : EIATTR_MERCURY_ISA_VERSION
	.align		4
        /*0044*/ 	.byte	0x03, 0x5f
        /*0046*/ 	.short	0x0101


	//----- nvinfo : EIATTR_VRC_CTA_INIT_COUNT
	.align		4
        /*0048*/ 	.byte	0x02, 0x4a
	.zero		1
	.zero		1


	//----- nvinfo : EIATTR_EXIT_INSTR_OFFSETS
	.align		4
        /*004c*/ 	.byte	0x04, 0x1c
        /*004e*/ 	.short	(.L_105 - .L_104)


	//   ....[0]....
.L_104:
        /*0050*/ 	.word	0x00000220


	//   ....[1]....
        /*0054*/ 	.word	0x00000270


	//----- nvinfo : EIATTR_CBANK_PARAM_SIZE
	.align		4
.L_105:
        /*0058*/ 	.byte	0x03, 0x19
        /*005a*/ 	.short	0x0014


	//----- nvinfo : EIATTR_PARAM_CBANK
	.align		4
        /*005c*/ 	.byte	0x04, 0x0a
        /*005e*/ 	.short	(.L_107 - .L_106)
	.align		4
.L_106:
        /*0060*/ 	.word	index@(.nv.constant0._Z26Kogge_Stone_exclusive_scanPfS_i)
        /*0064*/ 	.short	0x0380
        /*0066*/ 	.short	0x0014


	//----- nvinfo : EIATTR_SW_WAR
	.align		4
.L_107:
        /*0068*/ 	.byte	0x04, 0x36
        /*006a*/ 	.short	(.L_109 - .L_108)
.L_108:
        /*006c*/ 	.word	0x00000008
.L_109:


//--------------------- .nv.callgraph             --------------------------
	.section	.nv.callgraph,"",@"SHT_CUDA_CALLGRAPH"
	.align	4
	.sectionentsize	8
	.align		4
        /*0000*/ 	.word	0x00000000
	.align		4
        /*0004*/ 	.word	0xffffffff
	.align		4
        /*0008*/ 	.word	0x00000000
	.align		4
        /*000c*/ 	.word	0xfffffffe
	.align		4
        /*0010*/ 	.word	0x00000000
	.align		4
        /*0014*/ 	.word	0xfffffffd
	.align		4
        /*0018*/ 	.word	0x00000000
	.align		4
        /*001c*/ 	.word	0xfffffffc


//--------------------- .text._Z24add_intermediate_resultsPfiS_ --------------------------
	.section	.text._Z24add_intermediate_resultsPfiS_,"ax",@progbits
	.align	128
        .global         _Z24add_intermediate_resultsPfiS_
        .type           _Z24add_intermediate_resultsPfiS_,@function
        .size           _Z24add_intermediate_resultsPfiS_,(.L_x_46 - _Z24add_intermediate_resultsPfiS_)
        .other          _Z24add_intermediate_resultsPfiS_,@"STO_CUDA_ENTRY STV_DEFAULT"
_Z24add_intermediate_resultsPfiS_:
.text._Z24add_intermediate_resultsPfiS_:
[----:B------:R-:W-:Y:S01]  /*0000*/  LDC R1, c[0x0][0x37c] ;  /* 0x0000df00ff017b82 */ /* 0x000fe20000000800 */
[----:B------:R-:W0:Y:S07]  /*0010*/  S2R R9, SR_CTAID.X ;  /* 0x0000000000097919 */ /* 0x000e2e0000002500 */
[----:B------:R-:W0:Y:S01]  /*0020*/  LDC R0, c[0x0][0x360] ;  /* 0x0000d800ff007b82 */ /* 0x000e220000000800 */
[----:B------:R-:W1:Y:S01]  /*0030*/  LDCU UR4, c[0x0][0x388] ;  /* 0x00007100ff0477ac */ /* 0x000e620008000800 */
[----:B------:R-:W2:Y:S01]  /*0040*/  S2R R7, SR_TID.X ;  /* 0x0000000000077919 */ /* 0x000ea20000002100 */
[----:B0-----:R-:W-:-:S05]  /*0050*/  IMAD R0, R9, R0, R0 ;  /* 0x0000000009007224 */ /* 0x001fca00078e0200 */
[----:B--2---:R-:W-:-:S04]  /*0060*/  IADD3 R7, PT, PT, R0, R7, RZ ;  /* 0x0000000700077210 */ /* 0x004fc80007ffe0ff */
[----:B-1----:R-:W-:-:S13]  /*0070*/  ISETP.GE.AND P0, PT, R7, UR4, PT ;  /* 0x0000000407007c0c */ /* 0x002fda000bf06270 */
[----:B------:R-:W-:Y:S05]  /*0080*/  @P0 EXIT ;  /* 0x000000000000094d */ /* 0x000fea0003800000 */
[----:B------:R-:W0:Y:S01]  /*0090*/  LDC.64 R2, c[0x0][0x390] ;  /* 0x0000e400ff027b82 */ /* 0x000e220000000a00 */
[----:B------:R-:W1:Y:S07]  /*00a0*/  LDCU.64 UR4, c[0x0][0x358] ;  /* 0x00006b00ff0477ac */ /* 0x000e6e0008000a00 */
[----:B------:R-:W2:Y:S01]  /*00b0*/  LDC.64 R4, c[0x0][0x380] ;  /* 0x0000e000ff047b82 */ /* 0x000ea20000000a00 */
[----:B0-----:R-:W-:-:S06]  /*00c0*/  IMAD.WIDE.U32 R2, R9, 0x4, R2 ;  /* 0x0000000409027825 */ /* 0x001fcc00078e0002 */
[----:B-1----:R-:W3:Y:S01]  /*00d0*/  LDG.E R2, desc[UR4][R2.64] ;  /* 0x0000000402027981 */ /* 0x002ee2000c1e1900 */
[----:B--2---:R-:W-:-:S05]  /*00e0*/  IMAD.WIDE R4, R7, 0x4, R4 ;  /* 0x0000000407047825 */ /* 0x004fca00078e0204 */
[----:B------:R-:W3:Y:S02]  /*00f0*/  LDG.E R7, desc[UR4][R4.64] ;  /* 0x0000000404077981 */ /* 0x000ee4000c1e1900 */
[----:B---3--:R-:W-:-:S05]  /*0100*/  FADD R7, R2, R7 ;  /* 0x0000000702077221 */ /* 0x008fca0000000000 */
[----:B------:R-:W-:Y:S01]  /*0110*/  STG.E desc[UR4][R4.64], R7 ;  /* 0x0000000704007986 */ /* 0x000fe2000c101904 */
[----:B------:R-:W-:Y:S05]  /*0120*/  EXIT ;  /* 0x000000000000794d */ /* 0x000fea0003800000 */
.L_x_0:
[----:B------:R-:W-:-:S00]  /*0130*/  BRA `(.L_x_0) ;  /* 0xfffffffc00fc7947 */ /* 0x000fc0000383ffff */
[----:B------:R-:W-:-:S00]  /*0140*/  NOP ;  /* 0x0000000000007918 */ /* 0x000fc00000000000 */
        /* <DEDUP_REMOVED lines=11> */
.L_x_46:


//--------------------- .text._Z35three_phase_parallel_inclusive_scanPfS_iS_ --------------------------
	.section	.text._Z35three_phase_parallel_inclusive_scanPfS_iS_,"ax",@progbits
	.align	128
        .global         _Z35three_phase_parallel_inclusive_scanPfS_iS_
        .type           _Z35three_phase_parallel_inclusive_scanPfS_iS_,@function
        .size           _Z35three_phase_parallel_inclusive_scanPfS_iS_,(.L_x_45 - _Z35three_phase_parallel_inclusive_scanPfS_iS_)
        .other          _Z35three_phase_parallel_inclusive_scanPfS_iS_,@"STO_CUDA_ENTRY STV_DEFAULT"
_Z35three_phase_parallel_inclusive_scanPfS_iS_:
.text._Z35three_phase_parallel_inclusive_scanPfS_iS_:
[----:B------:R-:W-:Y:S01]  /*0000*/  LDC R1, c[0x0][0x37c] ;  /* 0x0000df00ff017b82 */ /* 0x000fe20000000800 */
[----:B------:R-:W0:Y:S07]  /*0010*/  S2R R0, SR_TID.X ;  /* 0x0000000000007919 */ /* 0x000e2e0000002100 */
[----:B------:R-:W1:Y:S01]  /*0020*/  LDC R3, c[0x0][0x360] ;  /* 0x0000d800ff037b82 */ /* 0x000e620000000800 */
[----:B------:R-:W-:Y:S01]  /*0030*/  MOV R12, 0xa0 ;  /* 0x000000a0000c7802 */ /* 0x000fe20000000f00 */
[----:B------:R-:W2:Y:S01]  /*0040*/  S2R R2, SR_CTAID.X ;  /* 0x0000000000027919 */ /* 0x000ea20000002500 */
[----:B-1----:R-:W-:-:S02]  /*0050*/  LOP3.LUT R9, R3, 0xffff, RZ, 0xc0, !PT ;  /* 0x0000ffff03097812 */ /* 0x002fc400078ec0ff */
[----:B0-----:R-:W-:-:S04]  /*0060*/  IADD3 R4, PT, PT, R0, R3, RZ ;  /* 0x0000000300047210 */ /* 0x001fc80007ffe0ff */
[----:B------:R-:W-:-:S04]  /*0070*/  LOP3.LUT R4, R4, 0x1fff, RZ, 0x3c, !PT ;  /* 0x00001fff04047812 */ /* 0x000fc800078e3cff */
[----:B--2---:R-:W-:-:S07]  /*0080*/  LOP3.LUT R10, R4, 0xffff, RZ, 0xc0, !PT ;  /* 0x0000ffff040a7812 */ /* 0x004fce00078ec0ff */
[----:B------:R-:W-:Y:S05]  /*0090*/  CALL.REL.NOINC `($__internal_0_$__cuda_sm20_div_u16) ;  /* 0x0000002000c87944 */ /* 0x000fea0003c00000 */
[----:B------:R-:W-:Y:S01]  /*00a0*/  LOP3.LUT R6, R11, 0x3, RZ, 0xc0, !PT ;  /* 0x000000030b067812 */ /* 0x000fe200078ec0ff */
[----:B------:R-:W0:Y:S01]  /*00b0*/  LDCU.64 UR6, c[0x0][0x358] ;  /* 0x00006b00ff0677ac */ /* 0x000e220008000a00 */
[----:B------:R-:W-:Y:S01]  /*00c0*/  BSSY.RECONVERGENT B0, `(.L_x_1) ;  /* 0x0000017000007945 */ /* 0x000fe20003800200 */
[----:B------:R-:W-:Y:S01]  /*00d0*/  IMAD.MOV.U32 R5, RZ, RZ, R0 ;  /* 0x000000ffff057224 */ /* 0x000fe200078e0000 */
[----:B------:R-:W-:Y:S01]  /*00e0*/  ISETP.NE.AND P0, PT, R6, 0x2, PT ;  /* 0x000000020600780c */ /* 0x000fe20003f05270 */
[----:B------:R-:W1:-:S12]  /*00f0*/  LDCU UR4, c[0x0][0x390] ;  /* 0x00007200ff0477ac */ /* 0x000e580008000800 */
[----:B------:R-:W-:Y:S05]  /*0100*/  @!P0 BRA `(.L_x_2) ;  /* 0x0000000000488947 */ /* 0x000fea0003800000 */
[----:B------:R-:W2:Y:S01]  /*0110*/  S2R R9, SR_CgaCtaId ;  /* 0x0000000000097919 */ /* 0x000ea20000008800 */
[----:B------:R-:W-:Y:S01]  /*0120*/  MOV R4, 0x400 ;  /* 0x0000040000047802 */ /* 0x000fe20000000f00 */
[----:B------:R-:W-:Y:S02]  /*0130*/  HFMA2 R7, -RZ, RZ, 0, 0 ;  /* 0x00000000ff077431 */ /* 0x000fe400000001ff */
[----:B------:R-:W-:Y:S01]  /*0140*/  IMAD.MOV.U32 R5, RZ, RZ, R0 ;  /* 0x000000ffff057224 */ /* 0x000fe200078e0000 */
[----:B--2---:R-:W-:-:S07]  /*0150*/  LEA R10, R9, R4, 0x18 ;  /* 0x00000004090a7211 */ /* 0x004fce00078ec0ff */
.L_x_3:
[----:B--2---:R-:W-:Y:S01]  /*0160*/  LEA R11, R2, R5, 0xd ;  /* 0x00000005020b7211 */ /* 0x004fe200078e68ff */
[----:B------:R-:W-:-:S03]  /*0170*/  IMAD.MOV.U32 R4, RZ, RZ, RZ ;  /* 0x000000ffff047224 */ /* 0x000fc600078e00ff */
[----:B-1----:R-:W-:-:S13]  /*0180*/  ISETP.GE.AND P0, PT, R11, UR4, PT ;  /* 0x000000040b007c0c */ /* 0x002fda000bf06270 */
[----:B------:R-:W1:Y:S02]  /*0190*/  @!P0 LDC.64 R8, c[0x0][0x380] ;  /* 0x0000e000ff088b82 */ /* 0x000e640000000a00 */
[----:B-1----:R-:W-:-:S05]  /*01a0*/  @!P0 IMAD.WIDE R8, R11, 0x4, R8 ;  /* 0x000000040b088825 */ /* 0x002fca00078e0208 */
[----:B0-----:R-:W2:Y:S01]  /*01b0*/  @!P0 LDG.E R4, desc[UR6][R8.64] ;  /* 0x0000000608048981 */ /* 0x001ea2000c1e1900 */
[----:B------:R-:W-:Y:S01]  /*01c0*/  LEA R11, R5, R10, 0x2 ;  /* 0x0000000a050b7211 */ /* 0x000fe200078e10ff */
[----:B------:R-:W-:Y:S01]  /*01d0*/  VIADD R7, R7, 0x1 ;  /* 0x0000000107077836 */ /* 0x000fe20000000000 */
[----:B------:R-:W-:-:S04]  /*01e0*/  IADD3 R5, PT, PT, R3, R5, RZ ;  /* 0x0000000503057210 */ /* 0x000fc80007ffe0ff */
[----:B------:R-:W-:-:S04]  /*01f0*/  LOP3.LUT R12, R7, R6, RZ, 0x3c, !PT ;  /* 0x00000006070c7212 */ /* 0x000fc800078e3cff */
[----:B------:R-:W-:Y:S01]  /*0200*/  ISETP.NE.AND P0, PT, R12, 0x2, PT ;  /* 0x000000020c00780c */ /* 0x000fe20003f05270 */
[----:B--2---:R2:W-:-:S12]  /*0210*/  STS [R11], R4 ;  /* 0x000000040b007388 */ /* 0x0045d80000000800 */
[----:B------:R-:W-:Y:S05]  /*0220*/  @P0 BRA `(.L_x_3) ;  /* 0xfffffffc00cc0947 */ /* 0x000fea000383ffff */
.L_x_2:
[----:B01----:R-:W-:Y:S05]  /*0230*/  BSYNC.RECONVERGENT B0 ;  /* 0x0000000000007941 */ /* 0x003fea0003800200 */
.L_x_1:
[----:B------:R-:W0:Y:S01]  /*0240*/  S2UR UR5, SR_CgaCtaId ;  /* 0x00000000000579c3 */ /* 0x000e220000008800 */
[----:B------:R-:W-:Y:S01]  /*0250*/  UMOV UR4, 0x400 ;  /* 0x0000040000047882 */ /* 0x000fe20000000000 */
[----:B------:R-:W-:Y:S01]  /*0260*/  IMAD R20, R2, 0x2000, R5 ;  /* 0x0000200002147824 */ /* 0x000fe200078e0205 */
[----:B------:R-:W-:Y:S01]  /*0270*/  BSSY.RECONVERGENT B0, `(.L_x_4) ;  /* 0x0000027000007945 */ /* 0x000fe20003800200 */
[----:B------:R-:W1:Y:S02]  /*0280*/  LDCU UR8, c[0x0][0x390] ;  /* 0x00007200ff0877ac */ /* 0x000e640008000800 */
[----:B------:R-:W-:Y:S01]  /*0290*/  IMAD.IADD R7, R20, 0x1, R3 ;  /* 0x0000000114077824 */ /* 0x000fe200078e0203 */
[C---:B------:R-:W-:Y:S01]  /*02a0*/  LEA R19, R3.reuse, R20, 0x1 ;  /* 0x0000001403137211 */ /* 0x040fe200078e08ff */
[----:B------:R-:W3:Y:S01]  /*02b0*/  LDC.64 R8, c[0x0][0x380] ;  /* 0x0000e000ff087b82 */ /* 0x000ee20000000a00 */
[----:B------:R-:W-:Y:S01]  /*02c0*/  IMAD R21, R3, 0x3, R20 ;  /* 0x0000000303157824 */ /* 0x000fe200078e0214 */
[----:B0-----:R-:W-:-:S06]  /*02d0*/  ULEA UR4, UR5, UR4, 0x18 ;  /* 0x0000000405047291 */ /* 0x001fcc000f8ec0ff */
[----:B--2---:R-:W-:-:S05]  /*02e0*/  MOV R4, UR4 ;  /* 0x0000000400047c02 */ /* 0x004fca0008000f00 */
[----:B-1----:R-:W-:-:S07]  /*02f0*/  IMAD R18, R5, 0x4, R4 ;  /* 0x0000000405127824 */ /* 0x002fce00078e0204 */
.L_x_5:
[----:B------:R-:W-:Y:S02]  /*0300*/  ISETP.GE.AND P1, PT, R7, UR8, PT ;  /* 0x0000000807007c0c */ /* 0x000fe4000bf26270 */
[----:B-1----:R-:W-:Y:S02]  /*0310*/  CS2R R22, SRZ ;  /* 0x0000000000167805 */ /* 0x002fe4000001ff00 */
[----:B------:R-:W-:Y:S01]  /*0320*/  ISETP.GE.AND P2, PT, R19, UR8, PT ;  /* 0x0000000813007c0c */ /* 0x000fe2000bf46270 */
[C---:B---3--:R-:W-:Y:S01]  /*0330*/  IMAD.WIDE R10, R20.reuse, 0x4, R8 ;  /* 0x00000004140a7825 */ /* 0x048fe200078e0208 */
[----:B------:R-:W-:Y:S02]  /*0340*/  ISETP.GE.AND P3, PT, R21, UR8, PT ;  /* 0x0000000815007c0c */ /* 0x000fe4000bf66270 */
[----:B------:R-:W-:Y:S01]  /*0350*/  ISETP.GE.AND P0, PT, R20, UR8, PT ;  /* 0x0000000814007c0c */ /* 0x000fe2000bf06270 */
[----:B------:R-:W-:Y:S01]  /*0360*/  IMAD.MOV.U32 R26, RZ, RZ, RZ ;  /* 0x000000ffff1a7224 */ /* 0x000fe200078e00ff */
[----:B------:R-:W-:-:S03]  /*0370*/  MOV R24, RZ ;  /* 0x000000ff00187202 */ /* 0x000fc60000000f00 */
[----:B------:R-:W-:-:S04]  /*0380*/  @!P1 IMAD.WIDE R12, R7, 0x4, R8 ;  /* 0x00000004070c9825 */ /* 0x000fc800078e0208 */
[--C-:B------:R-:W-:Y:S01]  /*0390*/  @!P2 IMAD.WIDE R14, R19, 0x4, R8.reuse ;  /* 0x00000004130ea825 */ /* 0x100fe200078e0208 */
[----:B------:R-:W2:Y:S03]  /*03a0*/  @!P1 LDG.E R22, desc[UR6][R12.64] ;  /* 0x000000060c169981 */ /* 0x000ea6000c1e1900 */
[----:B------:R-:W-:Y:S01]  /*03b0*/  @!P3 IMAD.WIDE R16, R21, 0x4, R8 ;  /* 0x000000041510b825 */ /* 0x000fe200078e0208 */
[----:B------:R-:W3:Y:S04]  /*03c0*/  @!P0 LDG.E R23, desc[UR6][R10.64] ;  /* 0x000000060a178981 */ /* 0x000ee8000c1e1900 */
[----:B------:R-:W4:Y:S04]  /*03d0*/  @!P2 LDG.E R24, desc[UR6][R14.64] ;  /* 0x000000060e18a981 */ /* 0x000f28000c1e1900 */
[----:B------:R-:W5:Y:S01]  /*03e0*/  @!P3 LDG.E R26, desc[UR6][R16.64] ;  /* 0x00000006101ab981 */ /* 0x000f62000c1e1900 */
[C---:B------:R-:W-:Y:S01]  /*03f0*/  LEA R25, R3.reuse, R18, 0x2 ;  /* 0x0000001203197211 */ /* 0x040fe200078e10ff */
[----:B------:R-:W-:-:S02]  /*0400*/  IMAD R27, R3, 0x8, R18 ;  /* 0x00000008031b7824 */ /* 0x000fc400078e0212 */
[C---:B------:R-:W-:Y:S01]  /*0410*/  IMAD R29, R3.reuse, 0xc, R18 ;  /* 0x0000000c031d7824 */ /* 0x040fe200078e0212 */
[----:B------:R-:W-:-:S04]  /*0420*/  LEA R5, R3, R5, 0x2 ;  /* 0x0000000503057211 */ /* 0x000fc800078e10ff */
[----:B------:R-:W-:Y:S01]  /*0430*/  ISETP.GE.U32.AND P0, PT, R5, 0x2000, PT ;  /* 0x000020000500780c */ /* 0x000fe20003f06070 */
[C---:B------:R-:W-:Y:S01]  /*0440*/  IMAD R20, R3.reuse, 0x4, R20 ;  /* 0x0000000403147824 */ /* 0x040fe200078e0214 */
[C---:B------:R-:W-:Y:S01]  /*0450*/  LEA R7, R3.reuse, R7, 0x2 ;  /* 0x0000000703077211 */ /* 0x040fe200078e10ff */
[C---:B------:R-:W-:Y:S01]  /*0460*/  IMAD R19, R3.reuse, 0x4, R19 ;  /* 0x0000000403137824 */ /* 0x040fe200078e0213 */
[C---:B------:R-:W-:Y:S01]  /*0470*/  LEA R21, R3.reuse, R21, 0x2 ;  /* 0x0000001503157211 */ /* 0x040fe200078e10ff */
[----:B---3--:R0:W-:Y:S04]  /*0480*/  STS [R18], R23 ;  /* 0x0000001712007388 */ /* 0x0081e80000000800 */
[----:B--2---:R1:W-:Y:S04]  /*0490*/  STS [R25], R22 ;  /* 0x0000001619007388 */ /* 0x0043e80000000800 */
[----:B----4-:R1:W-:Y:S04]  /*04a0*/  STS [R27], R24 ;  /* 0x000000181b007388 */ /* 0x0103e80000000800 */
[----:B-----5:R1:W-:Y:S01]  /*04b0*/  STS [R29], R26 ;  /* 0x0000001a1d007388 */ /* 0x0203e20000000800 */
[----:B0-----:R-:W-:Y:S01]  /*04c0*/  IMAD R18, R3, 0x10, R18 ;  /* 0x0000001003127824 */ /* 0x001fe200078e0212 */
[----:B------:R-:W-:Y:S06]  /*04d0*/  @!P0 BRA `(.L_x_5) ;  /* 0xfffffffc00888947 */ /* 0x000fec000383ffff */
[----:B------:R-:W-:Y:S05]  /*04e0*/  BSYNC.RECONVERGENT B0 ;  /* 0x0000000000007941 */ /* 0x000fea0003800200 */
.L_x_4:
[----:B------:R-:W-:Y:S01]  /*04f0*/  BAR.SYNC.DEFER_BLOCKING 0x0 ;  /* 0x0000000000007b1d */ /* 0x000fe20000010000 */
[----:B------:R-:W-:Y:S01]  /*0500*/  HFMA2 R10, -RZ, RZ, 0, 0.0078125 ;  /* 0x00002000ff0a7431 */ /* 0x000fe200000001ff */
[----:B------:R-:W-:Y:S02]  /*0510*/  LOP3.LUT R9, R3, 0xffff, RZ, 0xc0, !PT ;  /* 0x0000ffff03097812 */ /* 0x000fe400078ec0ff */
[----:B------:R-:W-:-:S07]  /*0520*/  MOV R12, 0x540 ;  /* 0x00000540000c7802 */ /* 0x000fce0000000f00 */
[----:B-1----:R-:W-:Y:S05]  /*0530*/  CALL.REL.NOINC `($__internal_0_$__cuda_sm20_div_u16) ;  /* 0x0000001c00a07944 */ /* 0x002fea0003c00000 */
[----:B------:R-:W0:Y:S01]  /*0540*/  LDCU UR4, c[0x0][0x390] ;  /* 0x00007200ff0477ac */ /* 0x000e220008000800 */
[----:B------:R-:W-:Y:S01]  /*0550*/  LOP3.LUT R7, R11, 0xffff, RZ, 0xc0, !PT ;  /* 0x0000ffff0b077812 */ /* 0x000fe200078ec0ff */
[----:B------:R-:W-:Y:S04]  /*0560*/  BSSY.RECONVERGENT B0, `(.L_x_6) ;  /* 0x000009e000007945 */ /* 0x000fe80003800200 */
[----:B------:R-:W-:-:S04]  /*0570*/  IMAD R5, R7, R0, RZ ;  /* 0x0000000007057224 */ /* 0x000fc800078e02ff */
[----:B------:R-:W-:-:S05]  /*0580*/  IMAD R8, R2, 0x2000, R5 ;  /* 0x0000200002087824 */ /* 0x000fca00078e0205 */
[----:B0-----:R-:W-:Y:S02]  /*0590*/  ISETP.GE.AND P0, PT, R8, UR4, PT ;  /* 0x0000000408007c0c */ /* 0x001fe4000bf06270 */
[----:B------:R-:W-:-:S11]  /*05a0*/  IADD3 R8, PT, PT, R7, R5, RZ ;  /* 0x0000000507087210 */ /* 0x000fd60007ffe0ff */
[----:B------:R-:W-:Y:S05]  /*05b0*/  @P0 BRA `(.L_x_7) ;  /* 0x0000000800600947 */ /* 0x000fea0003800000 */
[C---:B------:R-:W-:Y:S01]  /*05c0*/  VIADDMNMX.U32 R10, R5.reuse, 0x1, R8, !PT ;  /* 0x00000001050a7846 */ /* 0x040fe20007800008 */
[----:B------:R-:W-:Y:S01]  /*05d0*/  BSSY.RECONVERGENT B1, `(.L_x_8) ;  /* 0x0000014000017945 */ /* 0x000fe20003800200 */
[----:B------:R-:W-:Y:S01]  /*05e0*/  IMAD.MOV.U32 R16, RZ, RZ, RZ ;  /* 0x000000ffff107224 */ /* 0x000fe200078e00ff */
[----:B------:R-:W-:Y:S02]  /*05f0*/  MOV R11, R5 ;  /* 0x00000005000b7202 */ /* 0x000fe40000000f00 */
[----:B------:R-:W-:Y:S01]  /*0600*/  IMAD.IADD R9, R10, 0x1, -R5 ;  /* 0x000000010a097824 */ /* 0x000fe200078e0a05 */
[----:B------:R-:W-:-:S04]  /*0610*/  IADD3 R10, PT, PT, R5, -R10, RZ ;  /* 0x8000000a050a7210 */ /* 0x000fc80007ffe0ff */
[----:B------:R-:W-:Y:S02]  /*0620*/  LOP3.LUT P0, R9, R9, 0x3, RZ, 0xc0, !PT ;  /* 0x0000000309097812 */ /* 0x000fe4000780c0ff */
[----:B------:R-:W-:-:S11]  /*0630*/  ISETP.GT.U32.AND P1, PT, R10, -0x4, PT ;  /* 0xfffffffc0a00780c */ /* 0x000fd60003f24070 */
[----:B------:R-:W-:Y:S05]  /*0640*/  @!P0 BRA `(.L_x_9) ;  /* 0x0000000000308947 */ /* 0x000fea0003800000 */
[----:B------:R-:W-:Y:S01]  /*0650*/  IMAD.MOV R10, RZ, RZ, -R9 ;  /* 0x000000ffff0a7224 */ /* 0x000fe200078e0a09 */
[----:B------:R-:W-:Y:S01]  /*0660*/  LEA R9, R5, R4, 0x2 ;  /* 0x0000000405097211 */ /* 0x000fe200078e10ff */
[----:B------:R-:W-:Y:S01]  /*0670*/  IMAD.MOV.U32 R16, RZ, RZ, RZ ;  /* 0x000000ffff107224 */ /* 0x000fe200078e00ff */
[----:B------:R-:W-:-:S07]  /*0680*/  MOV R11, R5 ;  /* 0x00000005000b7202 */ /* 0x000fce0000000f00 */
.L_x_10:
[----:B------:R-:W0:Y:S01]  /*0690*/  LDS R13, [R9] ;  /* 0x00000000090d7984 */ /* 0x000e220000000800 */
[----:B------:R-:W-:Y:S01]  /*06a0*/  VIADD R10, R10, 0x1 ;  /* 0x000000010a0a7836 */ /* 0x000fe20000000000 */
[----:B------:R-:W-:-:S04]  /*06b0*/  IADD3 R11, PT, PT, R11, 0x1, RZ ;  /* 0x000000010b0b7810 */ /* 0x000fc80007ffe0ff */
[----:B------:R-:W-:Y:S01]  /*06c0*/  ISETP.NE.AND P0, PT, R10, RZ, PT ;  /* 0x000000ff0a00720c */ /* 0x000fe20003f05270 */
[----:B0-----:R-:W-:-:S05]  /*06d0*/  FADD R16, R13, R16 ;  /* 0x000000100d107221 */ /* 0x001fca0000000000 */
[----:B------:R0:W-:Y:S02]  /*06e0*/  STS [R9], R16 ;  /* 0x0000001009007388 */ /* 0x0001e40000000800 */
[----:B0-----:R-:W-:-:S05]  /*06f0*/  VIADD R9, R9, 0x4 ;  /* 0x0000000409097836 */ /* 0x001fca0000000000 */
[----:B------:R-:W-:Y:S05]  /*0700*/  @P0 BRA `(.L_x_10) ;  /* 0xfffffffc00e00947 */ /* 0x000fea000383ffff */
.L_x_9:
[----:B------:R-:W-:Y:S05]  /*0710*/  BSYNC.RECONVERGENT B1 ;  /* 0x0000000000017941 */ /* 0x000fea0003800200 */
.L_x_8:
[----:B------:R-:W-:Y:S05]  /*0720*/  @P1 BRA `(.L_x_7) ;  /* 0x0000000800041947 */ /* 0x000fea0003800000 */
[C---:B------:R-:W-:Y:S01]  /*0730*/  ISETP.GE.U32.AND P1, PT, R11.reuse, R8, PT ;  /* 0x000000080b00720c */ /* 0x040fe20003f26070 */
[----:B------:R-:W-:Y:S01]  /*0740*/  BSSY.RECONVERGENT B1, `(.L_x_11) ;  /* 0x0000014000017945 */ /* 0x000fe20003800200 */
[----:B------:R-:W-:Y:S02]  /*0750*/  LEA R9, R11, R4, 0x2 ;  /* 0x000000040b097211 */ /* 0x000fe400078e10ff */
[----:B------:R-:W-:-:S03]  /*0760*/  PLOP3.LUT P0, PT, PT, PT, PT, 0x80, 0x8 ;  /* 0x000000000008781c */ /* 0x000fc60003f0f070 */
[----:B------:R-:W-:-:S06]  /*0770*/  VIADD R9, R9, 0x8 ;  /* 0x0000000809097836 */ /* 0x000fcc0000000000 */
[----:B------:R-:W-:Y:S05]  /*0780*/  @!P1 BRA `(.L_x_12) ;  /* 0x00000000003c9947 */ /* 0x000fea0003800000 */
[----:B------:R-:W0:Y:S01]  /*0790*/  LDS R13, [R9+-0x8] ;  /* 0xfffff800090d7984 */ /* 0x000e220000000800 */
[----:B------:R-:W-:Y:S02]  /*07a0*/  PLOP3.LUT P0, PT, PT, PT, PT, 0x8, 0x80 ;  /* 0x000000000080781c */ /* 0x000fe40003f0e170 */
[----:B------:R-:W-:Y:S01]  /*07b0*/  IADD3 R11, PT, PT, R11, 0x4, RZ ;  /* 0x000000040b0b7810 */ /* 0x000fe20007ffe0ff */
[----:B------:R-:W1:Y:S04]  /*07c0*/  LDS R15, [R9+-0x4] ;  /* 0xfffffc00090f7984 */ /* 0x000e680000000800 */
[----:B------:R-:W2:Y:S04]  /*07d0*/  LDS R17, [R9] ;  /* 0x0000000009117984 */ /* 0x000ea80000000800 */
[----:B------:R-:W3:Y:S01]  /*07e0*/  LDS R19, [R9+0x4] ;  /* 0x0000040009137984 */ /* 0x000ee20000000800 */
[----:B0-----:R-:W-:-:S04]  /*07f0*/  FADD R10, R16, R13 ;  /* 0x0000000d100a7221 */ /* 0x001fc80000000000 */
[----:B-1----:R-:W-:Y:S01]  /*0800*/  FADD R12, R10, R15 ;  /* 0x0000000f0a0c7221 */ /* 0x002fe20000000000 */
[----:B------:R-:W-:Y:S03]  /*0810*/  STS [R9+-0x8], R10 ;  /* 0xfffff80a09007388 */ /* 0x000fe60000000800 */
[----:B--2---:R-:W-:Y:S01]  /*0820*/  FADD R14, R12, R17 ;  /* 0x000000110c0e7221 */ /* 0x004fe20000000000 */
[----:B------:R-:W-:Y:S03]  /*0830*/  STS [R9+-0x4], R12 ;  /* 0xfffffc0c09007388 */ /* 0x000fe60000000800 */
[----:B---3--:R-:W-:Y:S01]  /*0840*/  FADD R16, R14, R19 ;  /* 0x000000130e107221 */ /* 0x008fe20000000000 */
[----:B------:R-:W-:Y:S04]  /*0850*/  STS [R9], R14 ;  /* 0x0000000e09007388 */ /* 0x000fe80000000800 */
[----:B------:R0:W-:Y:S02]  /*0860*/  STS [R9+0x4], R16 ;  /* 0x0000041009007388 */ /* 0x0001e40000000800 */
[----:B0-----:R-:W-:-:S07]  /*0870*/  VIADD R9, R9, 0x10 ;  /* 0x0000001009097836 */ /* 0x001fce0000000000 */
.L_x_12:
[----:B------:R-:W-:Y:S05]  /*0880*/  BSYNC.RECONVERGENT B1 ;  /* 0x0000000000017941 */ /* 0x000fea0003800200 */
.L_x_11:
[CC--:B------:R-:W-:Y:S01]  /*0890*/  ISETP.GT.U32.AND P1, PT, R8.reuse, R11.reuse, PT ;  /* 0x0000000b0800720c */ /* 0x0c0fe20003f24070 */
[----:B------:R-:W-:Y:S01]  /*08a0*/  BSSY.RECONVERGENT B1, `(.L_x_13) ;  /* 0x000003a000017945 */ /* 0x000fe20003800200 */
[----:B------:R-:W-:-:S04]  /*08b0*/  IADD3 R10, PT, PT, R8, -R11, RZ ;  /* 0x8000000b080a7210 */ /* 0x000fc80007ffe0ff */
[----:B------:R-:W-:-:S13]  /*08c0*/  ISETP.LE.U32.OR P1, PT, R10, 0xc, !P1 ;  /* 0x0000000c0a00780c */ /* 0x000fda0004f23470 */
[----:B------:R-:W-:Y:S05]  /*08d0*/  @P1 BRA `(.L_x_14) ;  /* 0x0000000000d81947 */ /* 0x000fea0003800000 */
[----:B------:R-:W-:Y:S01]  /*08e0*/  PLOP3.LUT P0, PT, PT, PT, PT, 0x8, 0x80 ;  /* 0x000000000080781c */ /* 0x000fe20003f0e170 */
[----:B------:R-:W-:-:S12]  /*08f0*/  VIADD R10, R8, 0xfffffff4 ;  /* 0xfffffff4080a7836 */ /* 0x000fd80000000000 */
.L_x_15:
[----:B------:R-:W0:Y:S01]  /*0900*/  LDS R15, [R9+-0x8] ;  /* 0xfffff800090f7984 */ /* 0x000e220000000800 */
[----:B------:R-:W-:-:S03]  /*0910*/  IADD3 R11, PT, PT, R11, 0x10, RZ ;  /* 0x000000100b0b7810 */ /* 0x000fc60007ffe0ff */
[----:B------:R-:W1:Y:S01]  /*0920*/  LDS R20, [R9+-0x4] ;  /* 0xfffffc0009147984 */ /* 0x000e620000000800 */
[----:B------:R-:W-:-:S03]  /*0930*/  ISETP.GE.U32.AND P1, PT, R11, R10, PT ;  /* 0x0000000a0b00720c */ /* 0x000fc60003f26070 */
[----:B------:R-:W2:Y:S04]  /*0940*/  LDS R17, [R9] ;  /* 0x0000000009117984 */ /* 0x000ea80000000800 */
[----:B------:R-:W3:Y:S04]  /*0950*/  LDS R18, [R9+0x4] ;  /* 0x0000040009127984 */ /* 0x000ee80000000800 */
[----:B------:R-:W4:Y:S04]  /*0960*/  LDS R27, [R9+0x8] ;  /* 0x00000800091b7984 */ /* 0x000f280000000800 */
[----:B------:R-:W5:Y:S04]  /*0970*/  LDS R23, [R9+0xc] ;  /* 0x00000c0009177984 */ /* 0x000f680000000800 */
[----:B------:R-:W5:Y:S04]  /*0980*/  LDS R25, [R9+0x10] ;  /* 0x0000100009197984 */ /* 0x000f680000000800 */
[----:B------:R-:W5:Y:S04]  /*0990*/  LDS R12, [R9+0x14] ;  /* 0x00001400090c7984 */ /* 0x000f680000000800 */
[----:B------:R-:W5:Y:S04]  /*09a0*/  LDS R13, [R9+0x18] ;  /* 0x00001800090d7984 */ /* 0x000f680000000800 */
[----:B------:R-:W5:Y:S01]  /*09b0*/  LDS R14, [R9+0x1c] ;  /* 0x00001c00090e7984 */ /* 0x000f620000000800 */
[----:B0-----:R-:W-:-:S03]  /*09c0*/  FADD R29, R15, R16 ;  /* 0x000000100f1d7221 */ /* 0x001fc60000000000 */
[----:B------:R-:W-:Y:S01]  /*09d0*/  LDS R21, [R9+0x24] ;  /* 0x0000240009157984 */ /* 0x000fe20000000800 */
[----:B-1----:R-:W-:-:S03]  /*09e0*/  FADD R20, R29, R20 ;  /* 0x000000141d147221 */ /* 0x002fc60000000000 */
[----:B------:R-:W0:Y:S01]  /*09f0*/  LDS R15, [R9+0x20] ;  /* 0x00002000090f7984 */ /* 0x000e220000000800 */
[----:B--2---:R-:W-:-:S03]  /*0a00*/  FADD R16, R20, R17 ;  /* 0x0000001114107221 */ /* 0x004fc60000000000 */
[----:B------:R-:W1:Y:S01]  /*0a10*/  LDS R19, [R9+0x28] ;  /* 0x0000280009137984 */ /* 0x000e620000000800 */
[----:B---3--:R-:W-:-:S03]  /*0a20*/  FADD R18, R16, R18 ;  /* 0x0000001210127221 */ /* 0x008fc60000000000 */
[----:B------:R-:W2:Y:S01]  /*0a30*/  LDS R17, [R9+0x2c] ;  /* 0x00002c0009117984 */ /* 0x000ea20000000800 */
[----:B----4-:R-:W-:-:S03]  /*0a40*/  FADD R24, R18, R27 ;  /* 0x0000001b12187221 */ /* 0x010fc60000000000 */
[----:B------:R-:W3:Y:S01]  /*0a50*/  LDS R22, [R9+0x30] ;  /* 0x0000300009167984 */ /* 0x000ee20000000800 */
[----:B-----5:R-:W-:-:S03]  /*0a60*/  FADD R26, R24, R23 ;  /* 0x00000017181a7221 */ /* 0x020fc60000000000 */
[----:B------:R-:W-:Y:S01]  /*0a70*/  STS [R9], R16 ;  /* 0x0000001009007388 */ /* 0x000fe20000000800 */
[----:B------:R-:W-:-:S03]  /*0a80*/  FADD R25, R26, R25 ;  /* 0x000000191a197221 */ /* 0x000fc60000000000 */
[----:B------:R-:W4:Y:S01]  /*0a90*/  LDS R23, [R9+0x34] ;  /* 0x0000340009177984 */ /* 0x000f220000000800 */
[----:B------:R-:W-:-:S03]  /*0aa0*/  FADD R12, R25, R12 ;  /* 0x0000000c190c7221 */ /* 0x000fc60000000000 */
[----:B------:R-:W-:Y:S01]  /*0ab0*/  STS [R9+-0x8], R29 ;  /* 0xfffff81d09007388 */ /* 0x000fe20000000800 */
[----:B------:R-:W-:-:S03]  /*0ac0*/  FADD R13, R12, R13 ;  /* 0x0000000d0c0d7221 */ /* 0x000fc60000000000 */
[----:B------:R-:W-:Y:S01]  /*0ad0*/  STS [R9+-0x4], R20 ;  /* 0xfffffc1409007388 */ /* 0x000fe20000000800 */
[----:B------:R-:W-:-:S03]  /*0ae0*/  FADD R14, R13, R14 ;  /* 0x0000000e0d0e7221 */ /* 0x000fc60000000000 */
[----:B------:R-:W-:Y:S04]  /*0af0*/  STS [R9+0x4], R18 ;  /* 0x0000041209007388 */ /* 0x000fe80000000800 */
[----:B------:R-:W-:Y:S01]  /*0b00*/  STS [R9+0x8], R24 ;  /* 0x0000081809007388 */ /* 0x000fe20000000800 */
[----:B0-----:R-:W-:-:S03]  /*0b10*/  FADD R28, R14, R15 ;  /* 0x0000000f0e1c7221 */ /* 0x001fc60000000000 */
[----:B------:R-:W-:Y:S01]  /*0b20*/  STS [R9+0xc], R26 ;  /* 0x00000c1a09007388 */ /* 0x000fe20000000800 */
[----:B------:R-:W-:-:S03]  /*0b30*/  FADD R21, R28, R21 ;  /* 0x000000151c157221 */ /* 0x000fc60000000000 */
[----:B------:R-:W-:Y:S01]  /*0b40*/  STS [R9+0x10], R25 ;  /* 0x0000101909007388 */ /* 0x000fe20000000800 */
[----:B-1----:R-:W-:-:S03]  /*0b50*/  FADD R19, R21, R19 ;  /* 0x0000001315137221 */ /* 0x002fc60000000000 */
[----:B------:R-:W-:Y:S01]  /*0b60*/  STS [R9+0x14], R12 ;  /* 0x0000140c09007388 */ /* 0x000fe20000000800 */
[----:B--2---:R-:W-:-:S03]  /*0b70*/  FADD R17, R19, R17 ;  /* 0x0000001113117221 */ /* 0x004fc60000000000 */
[----:B------:R-:W-:Y:S01]  /*0b80*/  STS [R9+0x18], R13 ;  /* 0x0000180d09007388 */ /* 0x000fe20000000800 */
[----:B---3--:R-:W-:-:S03]  /*0b90*/  FADD R22, R17, R22 ;  /* 0x0000001611167221 */ /* 0x008fc60000000000 */
[----:B------:R-:W-:Y:S01]  /*0ba0*/  STS [R9+0x1c], R14 ;  /* 0x00001c0e09007388 */ /* 0x000fe20000000800 */
[----:B----4-:R-:W-:-:S03]  /*0bb0*/  FADD R16, R22, R23 ;  /* 0x0000001716107221 */ /* 0x010fc60000000000 */
[----:B------:R-:W-:Y:S04]  /*0bc0*/  STS [R9+0x20], R28 ;  /* 0x0000201c09007388 */ /* 0x000fe80000000800 */
[----:B------:R-:W-:Y:S04]  /*0bd0*/  STS [R9+0x24], R21 ;  /* 0x0000241509007388 */ /* 0x000fe80000000800 */
[----:B------:R-:W-:Y:S04]  /*0be0*/  STS [R9+0x28], R19 ;  /* 0x0000281309007388 */ /* 0x000fe80000000800 */
[----:B------:R-:W-:Y:S04]  /*0bf0*/  STS [R9+0x2c], R17 ;  /* 0x00002c1109007388 */ /* 0x000fe80000000800 */
[----:B------:R-:W-:Y:S04]  /*0c00*/  STS [R9+0x30], R22 ;  /* 0x0000301609007388 */ /* 0x000fe80000000800 */
[----:B------:R0:W-:Y:S02]  /*0c10*/  STS [R9+0x34], R16 ;  /* 0x0000341009007388 */ /* 0x0001e40000000800 */
[----:B0-----:R-:W-:Y:S01]  /*0c20*/  VIADD R9, R9, 0x40 ;  /* 0x0000004009097836 */ /* 0x001fe20000000000 */
[----:B------:R-:W-:Y:S06]  /*0c30*/  @!P1 BRA `(.L_x_15) ;  /* 0xfffffffc00309947 */ /* 0x000fec000383ffff */
.L_x_14:
[----:B------:R-:W-:Y:S05]  /*0c40*/  BSYNC.RECONVERGENT B1 ;  /* 0x0000000000017941 */ /* 0x000fea0003800200 */
.L_x_13:
[CC--:B------:R-:W-:Y:S01]  /*0c50*/  ISETP.GT.U32.AND P1, PT, R8.reuse, R11.reuse, PT ;  /* 0x0000000b0800720c */ /* 0x0c0fe20003f24070 */
[----:B------:R-:W-:Y:S01]  /*0c60*/  BSSY.RECONVERGENT B1, `(.L_x_16) ;  /* 0x000001f000017945 */ /* 0x000fe20003800200 */
[----:B------:R-:W-:-:S04]  /*0c70*/  IADD3 R10, PT, PT, R8, -R11, RZ ;  /* 0x8000000b080a7210 */ /* 0x000fc80007ffe0ff */
[----:B------:R-:W-:-:S13]  /*0c80*/  ISETP.LE.U32.OR P1, PT, R10, 0x4, !P1 ;  /* 0x000000040a00780c */ /* 0x000fda0004f23470 */
[----:B------:R-:W-:Y:S05]  /*0c90*/  @P1 BRA `(.L_x_17) ;  /* 0x00000000006c1947 */ /* 0x000fea0003800000 */
[----:B------:R-:W0:Y:S01]  /*0ca0*/  LDS R13, [R9+-0x8] ;  /* 0xfffff800090d7984 */ /* 0x000e220000000800 */
[----:B------:R-:W-:Y:S01]  /*0cb0*/  PLOP3.LUT P0, PT, PT, PT, PT, 0x8, 0x80 ;  /* 0x000000000080781c */ /* 0x000fe20003f0e170 */
[----:B------:R-:W-:Y:S02]  /*0cc0*/  VIADD R11, R11, 0x8 ;  /* 0x000000080b0b7836 */ /* 0x000fe40000000000 */
[----:B------:R-:W1:Y:S04]  /*0cd0*/  LDS R15, [R9+-0x4] ;  /* 0xfffffc00090f7984 */ /* 0x000e680000000800 */
[----:B------:R-:W2:Y:S04]  /*0ce0*/  LDS R17, [R9] ;  /* 0x0000000009117984 */ /* 0x000ea80000000800 */
[----:B------:R-:W3:Y:S04]  /*0cf0*/  LDS R19, [R9+0x4] ;  /* 0x0000040009137984 */ /* 0x000ee80000000800 */
[----:B------:R-:W4:Y:S04]  /*0d00*/  LDS R21, [R9+0x8] ;  /* 0x0000080009157984 */ /* 0x000f280000000800 */
[----:B------:R-:W5:Y:S04]  /*0d10*/  LDS R23, [R9+0xc] ;  /* 0x00000c0009177984 */ /* 0x000f680000000800 */
[----:B------:R-:W5:Y:S04]  /*0d20*/  LDS R25, [R9+0x10] ;  /* 0x0000100009197984 */ /* 0x000f680000000800 */
[----:B------:R-:W5:Y:S01]  /*0d30*/  LDS R27, [R9+0x14] ;  /* 0x00001400091b7984 */ /* 0x000f620000000800 */
[----:B0-----:R-:W-:-:S04]  /*0d40*/  FADD R10, R16, R13 ;  /* 0x0000000d100a7221 */ /* 0x001fc80000000000 */
[----:B-1----:R-:W-:Y:S01]  /*0d50*/  FADD R12, R10, R15 ;  /* 0x0000000f0a0c7221 */ /* 0x002fe20000000000 */
[----:B------:R-:W-:Y:S03]  /*0d60*/  STS [R9+-0x8], R10 ;  /* 0xfffff80a09007388 */ /* 0x000fe60000000800 */
[----:B--2---:R-:W-:Y:S01]  /*0d70*/  FADD R14, R12, R17 ;  /* 0x000000110c0e7221 */ /* 0x004fe20000000000 */
[----:B------:R-:W-:Y:S03]  /*0d80*/  STS [R9+-0x4], R12 ;  /* 0xfffffc0c09007388 */ /* 0x000fe60000000800 */
[----:B---3--:R-:W-:Y:S01]  /*0d90*/  FADD R18, R14, R19 ;  /* 0x000000130e127221 */ /* 0x008fe20000000000 */
[----:B------:R-:W-:Y:S03]  /*0da0*/  STS [R9], R14 ;  /* 0x0000000e09007388 */ /* 0x000fe60000000800 */
[----:B----4-:R-:W-:Y:S01]  /*0db0*/  FADD R20, R18, R21 ;  /* 0x0000001512147221 */ /* 0x010fe20000000000 */
[----:B------:R-:W-:Y:S03]  /*0dc0*/  STS [R9+0x4], R18 ;  /* 0x0000041209007388 */ /* 0x000fe60000000800 */
[----:B-----5:R-:W-:Y:S01]  /*0dd0*/  FADD R22, R20, R23 ;  /* 0x0000001714167221 */ /* 0x020fe20000000000 */
[----:B------:R-:W-:Y:S03]  /*0de0*/  STS [R9+0x8], R20 ;  /* 0x0000081409007388 */ /* 0x000fe60000000800 */
[----:B------:R-:W-:Y:S01]  /*0df0*/  FADD R24, R22, R25 ;  /* 0x0000001916187221 */ /* 0x000fe20000000000 */
[----:B------:R-:W-:Y:S03]  /*0e00*/  STS [R9+0xc], R22 ;  /* 0x00000c1609007388 */ /* 0x000fe60000000800 */
[----:B------:R-:W-:Y:S01]  /*0e10*/  FADD R16, R24, R27 ;  /* 0x0000001b18107221 */ /* 0x000fe20000000000 */
[----:B------:R-:W-:Y:S04]  /*0e20*/  STS [R9+0x10], R24 ;  /* 0x0000101809007388 */ /* 0x000fe80000000800 */
[----:B------:R0:W-:Y:S02]  /*0e30*/  STS [R9+0x14], R16 ;  /* 0x0000141009007388 */ /* 0x0001e40000000800 */
[----:B0-----:R-:W-:-:S07]  /*0e40*/  IADD3 R9, PT, PT, R9, 0x20, RZ ;  /* 0x0000002009097810 */ /* 0x001fce0007ffe0ff */
.L_x_17:
[----:B------:R-:W-:Y:S05]  /*0e50*/  BSYNC.RECONVERGENT B1 ;  /* 0x0000000000017941 */ /* 0x000fea0003800200 */
.L_x_16:
[----:B------:R-:W-:-:S13]  /*0e60*/  ISETP.LT.U32.OR P0, PT, R11, R8, P0 ;  /* 0x000000080b00720c */ /* 0x000fda0000701470 */
[----:B------:R-:W-:Y:S05]  /*0e70*/  @!P0 BRA `(.L_x_7) ;  /* 0x0000000000308947 */ /* 0x000fea0003800000 */
[----:B------:R-:W0:Y:S04]  /*0e80*/  LDS R11, [R9+-0x8] ;  /* 0xfffff800090b7984 */ /* 0x000e280000000800 */
[----:B------:R-:W1:Y:S04]  /*0e90*/  LDS R13, [R9+-0x4] ;  /* 0xfffffc00090d7984 */ /* 0x000e680000000800 */
[----:B------:R-:W2:Y:S04]  /*0ea0*/  LDS R15, [R9] ;  /* 0x00000000090f7984 */ /* 0x000ea80000000800 */
[----:B------:R-:W3:Y:S01]  /*0eb0*/  LDS R17, [R9+0x4] ;  /* 0x0000040009117984 */ /* 0x000ee20000000800 */
[----:B0-----:R-:W-:-:S04]  /*0ec0*/  FADD R16, R11, R16 ;  /* 0x000000100b107221 */ /* 0x001fc80000000000 */
[----:B-1----:R-:W-:Y:S01]  /*0ed0*/  FADD R10, R16, R13 ;  /* 0x0000000d100a7221 */ /* 0x002fe20000000000 */
[----:B------:R0:W-:Y:S03]  /*0ee0*/  STS [R9+-0x8], R16 ;  /* 0xfffff81009007388 */ /* 0x0001e60000000800 */
[----:B--2---:R-:W-:Y:S01]  /*0ef0*/  FADD R12, R10, R15 ;  /* 0x0000000f0a0c7221 */ /* 0x004fe20000000000 */
[----:B------:R0:W-:Y:S03]  /*0f00*/  STS [R9+-0x4], R10 ;  /* 0xfffffc0a09007388 */ /* 0x0001e60000000800 */
[----:B---3--:R-:W-:Y:S01]  /*0f10*/  FADD R14, R12, R17 ;  /* 0x000000110c0e7221 */ /* 0x008fe20000000000 */
[----:B------:R0:W-:Y:S04]  /*0f20*/  STS [R9], R12 ;  /* 0x0000000c09007388 */ /* 0x0001e80000000800 */
[----:B------:R0:W-:Y:S02]  /*0f30*/  STS [R9+0x4], R14 ;  /* 0x0000040e09007388 */ /* 0x0001e40000000800 */
.L_x_7:
[----:B------:R-:W-:Y:S05]  /*0f40*/  BSYNC.RECONVERGENT B0 ;  /* 0x0000000000007941 */ /* 0x000fea0003800200 */
.L_x_6:
[----:B------:R-:W-:Y:S01]  /*0f50*/  BAR.SYNC.DEFER_BLOCKING 0x0 ;  /* 0x0000000000007b1d */ /* 0x000fe20000010000 */
[----:B0-----:R-:W-:Y:S01]  /*0f60*/  LEA R9, R0, 0x2, 0x1 ;  /* 0x0000000200097811 */ /* 0x001fe200078e08ff */
[----:B------:R-:W-:-:S07]  /*0f70*/  IMAD.MOV.U32 R10, RZ, RZ, 0x1 ;  /* 0x00000001ff0a7424 */ /* 0x000fce00078e00ff */
.L_x_18:
[----:B------:R-:W-:Y:S01]  /*0f80*/  IMAD R12, R9, R10, -0x1 ;  /* 0xffffffff090c7424 */ /* 0x000fe200078e020a */
[----:B------:R-:W-:Y:S03]  /*0f90*/  BAR.SYNC.DEFER_BLOCKING 0x0 ;  /* 0x0000000000007b1d */ /* 0x000fe60000010000 */
[----:B------:R-:W-:-:S05]  /*0fa0*/  IMAD R13, R7, R12, RZ ;  /* 0x0000000c070d7224 */ /* 0x000fca00078e02ff */
[----:B------:R-:W-:-:S13]  /*0fb0*/  ISETP.GT.U32.AND P0, PT, R13, 0x1fff, PT ;  /* 0x00001fff0d00780c */ /* 0x000fda0003f04070 */
[----:B------:R-:W-:Y:S01]  /*0fc0*/  @!P0 IADD3 R12, PT, PT, R12, -R10, RZ ;  /* 0x8000000a0c0c8210 */ /* 0x000fe20007ffe0ff */
[----:B------:R-:W-:-:S04]  /*0fd0*/  IMAD.SHL.U32 R10, R10, 0x2, RZ ;  /* 0x000000020a0a7824 */ /* 0x000fc800078e00ff */
[----:B------:R-:W-:Y:S02]  /*0fe0*/  @!P0 IMAD R11, R7, R12, RZ ;  /* 0x0000000c070b8224 */ /* 0x000fe400078e02ff */
[----:B------:R-:W-:-:S03]  /*0ff0*/  @!P0 IMAD R12, R13, 0x4, R4 ;  /* 0x000000040d0c8824 */ /* 0x000fc600078e0204 */
[----:B------:R-:W-:Y:S02]  /*1000*/  @!P0 LEA R11, R11, R4, 0x2 ;  /* 0x000000040b0b8211 */ /* 0x000fe400078e10ff */
[----:B------:R-:W-:Y:S04]  /*1010*/  @!P0 LDS R14, [R12] ;  /* 0x000000000c0e8984 */ /* 0x000fe80000000800 */
[----:B------:R-:W0:Y:S02]  /*1020*/  @!P0 LDS R11, [R11] ;  /* 0x000000000b0b8984 */ /* 0x000e240000000800 */
[----:B0-----:R-:W-:-:S05]  /*1030*/  @!P0 FADD R13, R11, R14 ;  /* 0x0000000e0b0d8221 */ /* 0x001fca0000000000 */
[----:B------:R0:W-:Y:S01]  /*1040*/  @!P0 STS [R12], R13 ;  /* 0x0000000d0c008388 */ /* 0x0001e20000000800 */
[----:B------:R-:W-:-:S13]  /*1050*/  ISETP.GT.U32.AND P0, PT, R10, R3, PT ;  /* 0x000000030a00720c */ /* 0x000fda0003f04070 */
[----:B0-----:R-:W-:Y:S05]  /*1060*/  @!P0 BRA `(.L_x_18) ;  /* 0xfffffffc00c48947 */ /* 0x001fea000383ffff */
[----:B------:R-:W-:Y:S01]  /*1070*/  BAR.SYNC.DEFER_BLOCKING 0x0 ;  /* 0x0000000000007b1d */ /* 0x000fe20000010000 */
[C---:B------:R-:W-:Y:S02]  /*1080*/  ISETP.NE.AND P0, PT, R0.reuse, RZ, PT ;  /* 0x000000ff0000720c */ /* 0x040fe40003f05270 */
[----:B------:R-:W-:-:S03]  /*1090*/  ISETP.GT.U32.AND P1, PT, R0, 0x2, PT ;  /* 0x000000020000780c */ /* 0x000fc60003f24070 */
[----:B------:R-:W-:Y:S08]  /*10a0*/  BSSY.RECONVERGENT B0, `(.L_x_19) ;  /* 0x00000e1000007945 */ /* 0x000ff00003800200 */
[----:B------:R-:W0:Y:S01]  /*10b0*/  @!P0 S2R R11, SR_CgaCtaId ;  /* 0x00000000000b8919 */ /* 0x000e220000008800 */
[----:B------:R-:W-:-:S04]  /*10c0*/  @!P0 MOV R10, 0x400 ;  /* 0x00000400000a8802 */ /* 0x000fc80000000f00 */
[----:B0-----:R-:W-:-:S05]  /*10d0*/  @!P0 LEA R4, R11, R10, 0x18 ;  /* 0x0000000a0b048211 */ /* 0x001fca00078ec0ff */
[----:B------:R-:W-:Y:S04]  /*10e0*/  @!P0 LDS R10, [R4+0x3ffc] ;  /* 0x003ffc00040a8984 */ /* 0x000fe80000000800 */
[----:B------:R-:W0:Y:S02]  /*10f0*/  @!P0 LDS R11, [R4+0x5ffc] ;  /* 0x005ffc00040b8984 */ /* 0x000e240000000800 */
[----:B0-----:R-:W-:Y:S01]  /*1100*/  @!P0 FADD R11, R10, R11 ;  /* 0x0000000b0a0b8221 */ /* 0x001fe20000000000 */
[----:B------:R-:W-:-:S04]  /*1110*/  @!P1 LEA R10, R9, R4, 0xc ;  /* 0x00000004090a9211 */ /* 0x000fc800078e60ff */
[----:B------:R-:W-:Y:S01]  /*1120*/  @!P0 STS [R4+0x5ffc], R11 ;  /* 0x005ffc0b04008388 */ /* 0x000fe20000000800 */
[----:B------:R-:W-:Y:S01]  /*1130*/  BAR.SYNC.DEFER_BLOCKING 0x0 ;  /* 0x0000000000007b1d */ /* 0x000fe20000010000 */
[----:B------:R-:W-:-:S05]  /*1140*/  ISETP.GT.U32.AND P0, PT, R0, 0x6, PT ;  /* 0x000000060000780c */ /* 0x000fca0003f04070 */
[----:B------:R-:W-:Y:S04]  /*1150*/  @!P1 LDS R12, [R10+-0x4] ;  /* 0xfffffc000a0c9984 */ /* 0x000fe80000000800 */
[----:B------:R-:W0:Y:S02]  /*1160*/  @!P1 LDS R13, [R10+0xffc] ;  /* 0x000ffc000a0d9984 */ /* 0x000e240000000800 */
[----:B0-----:R-:W-:Y:S02]  /*1170*/  @!P1 FADD R13, R12, R13 ;  /* 0x0000000d0c0d9221 */ /* 0x001fe40000000000 */
[----:B------:R-:W-:-:S03]  /*1180*/  @!P0 IMAD R12, R9, 0x800, R4 ;  /* 0x00000800090c8824 */ /* 0x000fc600078e0204 */
[----:B------:R-:W-:Y:S01]  /*1190*/  @!P1 STS [R10+0xffc], R13 ;  /* 0x000ffc0d0a009388 */ /* 0x000fe20000000800 */
[----:B------:R-:W-:Y:S01]  /*11a0*/  BAR.SYNC.DEFER_BLOCKING 0x0 ;  /* 0x0000000000007b1d */ /* 0x000fe20000010000 */
[----:B------:R-:W-:-:S13]  /*11b0*/  ISETP.GT.U32.AND P1, PT, R0, 0xe, PT ;  /* 0x0000000e0000780c */ /* 0x000fda0003f24070 */
[----:B------:R-:W-:Y:S01]  /*11c0*/  @!P1 LEA R11, R9, R4, 0xa ;  /* 0x00000004090b9211 */ /* 0x000fe200078e50ff */
[----:B------:R-:W-:Y:S04]  /*11d0*/  @!P0 LDS R14, [R12+-0x4] ;  /* 0xfffffc000c0e8984 */ /* 0x000fe80000000800 */
[----:B------:R-:W0:Y:S02]  /*11e0*/  @!P0 LDS R15, [R12+0x7fc] ;  /* 0x0007fc000c0f8984 */ /* 0x000e240000000800 */
[----:B0-----:R-:W-:-:S05]  /*11f0*/  @!P0 FADD R15, R14, R15 ;  /* 0x0000000f0e0f8221 */ /* 0x001fca0000000000 */
[----:B------:R-:W-:Y:S01]  /*1200*/  @!P0 STS [R12+0x7fc], R15 ;  /* 0x0007fc0f0c008388 */ /* 0x000fe20000000800 */
[----:B------:R-:W-:Y:S01]  /*1210*/  BAR.SYNC.DEFER_BLOCKING 0x0 ;  /* 0x0000000000007b1d */ /* 0x000fe20000010000 */
[----:B------:R-:W-:-:S13]  /*1220*/  ISETP.GT.U32.AND P0, PT, R0, 0x1e, PT ;  /* 0x0000001e0000780c */ /* 0x000fda0003f04070 */
[----:B------:R-:W-:Y:S01]  /*1230*/  @!P0 IMAD R10, R9, 0x200, R4 ;  /* 0x00000200090a8824 */ /* 0x000fe200078e0204 */
[----:B------:R-:W-:Y:S04]  /*1240*/  @!P1 LDS R14, [R11+-0x4] ;  /* 0xfffffc000b0e9984 */ /* 0x000fe80000000800 */
[----:B------:R-:W0:Y:S02]  /*1250*/  @!P1 LDS R17, [R11+0x3fc] ;  /* 0x0003fc000b119984 */ /* 0x000e240000000800 */
[----:B0-----:R-:W-:-:S05]  /*1260*/  @!P1 FADD R14, R14, R17 ;  /* 0x000000110e0e9221 */ /* 0x001fca0000000000 */
        /* <DEDUP_REMOVED lines=30> */
[----:B------:R-:W-:-:S13]  /*1450*/  ISETP.NE.AND P1, PT, R0, 0x3ff, PT ;  /* 0x000003ff0000780c */ /* 0x000fda0003f25270 */
[C---:B------:R-:W-:Y:S01]  /*1460*/  @P1 LEA R11, R9.reuse, R4, 0x4 ;  /* 0x00000004090b1211 */ /* 0x040fe200078e20ff */
[----:B------:R-:W-:Y:S01]  /*1470*/  IMAD R9, R9, 0x8, R4 ;  /* 0x0000000809097824 */ /* 0x000fe200078e0204 */
[----:B------:R-:W-:Y:S04]  /*1480*/  @!P0 LDS R15, [R12+-0x4] ;  /* 0xfffffc000c0f8984 */ /* 0x000fe80000000800 */
[----:B------:R-:W0:Y:S02]  /*1490*/  @!P0 LDS R16, [R12+0x1c] ;  /* 0x00001c000c108984 */ /* 0x000e240000000800 */
[----:B0-----:R-:W-:-:S05]  /*14a0*/  @!P0 FADD R15, R15, R16 ;  /* 0x000000100f0f8221 */ /* 0x001fca0000000000 */
[----:B------:R0:W-:Y:S01]  /*14b0*/  @!P0 STS [R12+0x1c], R15 ;  /* 0x00001c0f0c008388 */ /* 0x0001e20000000800 */
[----:B------:R-:W-:Y:S01]  /*14c0*/  BAR.SYNC.DEFER_BLOCKING 0x0 ;  /* 0x0000000000007b1d */ /* 0x000fe20000010000 */
[----:B0-----:R-:W-:-:S05]  /*14d0*/  LEA R12, R0, R4, 0x3 ;  /* 0x00000004000c7211 */ /* 0x001fca00078e18ff */
[----:B------:R-:W-:Y:S04]  /*14e0*/  @P1 LDS R14, [R11+-0x4] ;  /* 0xfffffc000b0e1984 */ /* 0x000fe80000000800 */
[----:B------:R-:W0:Y:S02]  /*14f0*/  @P1 LDS R17, [R11+0xc] ;  /* 0x00000c000b111984 */ /* 0x000e240000000800 */
[----:B0-----:R-:W-:-:S05]  /*1500*/  @P1 FADD R14, R14, R17 ;  /* 0x000000110e0e1221 */ /* 0x001fca0000000000 */
[----:B------:R0:W-:Y:S01]  /*1510*/  @P1 STS [R11+0xc], R14 ;  /* 0x00000c0e0b001388 */ /* 0x0001e20000000800 */
[----:B------:R-:W-:Y:S01]  /*1520*/  BAR.SYNC.DEFER_BLOCKING 0x0 ;  /* 0x0000000000007b1d */ /* 0x000fe20000010000 */
[----:B0-----:R-:W-:-:S05]  /*1530*/  VIADD R14, R8, 0xffffffff ;  /* 0xffffffff080e7836 */ /* 0x001fca0000000000 */
[----:B------:R-:W-:-:S04]  /*1540*/  ISETP.GE.AND P0, PT, R5, R14, PT ;  /* 0x0000000e0500720c */ /* 0x000fc80003f06270 */
[----:B------:R-:W-:Y:S01]  /*1550*/  ISETP.EQ.OR P0, PT, R0, RZ, P0 ;  /* 0x000000ff0000720c */ /* 0x000fe20000702670 */
[----:B------:R-:W-:Y:S04]  /*1560*/  LDS R10, [R9+-0x4] ;  /* 0xfffffc00090a7984 */ /* 0x000fe80000000800 */
[----:B------:R-:W0:Y:S02]  /*1570*/  LDS R13, [R9+0x4] ;  /* 0x00000400090d7984 */ /* 0x000e240000000800 */
[----:B0-----:R-:W-:-:S05]  /*1580*/  FADD R10, R10, R13 ;  /* 0x0000000d0a0a7221 */ /* 0x001fca0000000000 */
[----:B------:R-:W-:Y:S01]  /*1590*/  STS [R9+0x4], R10 ;  /* 0x0000040a09007388 */ /* 0x000fe20000000800 */
[----:B------:R-:W-:Y:S06]  /*15a0*/  BAR.SYNC.DEFER_BLOCKING 0x0 ;  /* 0x0000000000007b1d */ /* 0x000fec0000010000 */
[----:B------:R-:W-:Y:S04]  /*15b0*/  LDS R13, [R12+0x4] ;  /* 0x000004000c0d7984 */ /* 0x000fe80000000800 */
[----:B------:R-:W0:Y:S02]  /*15c0*/  LDS R16, [R12+0x8] ;  /* 0x000008000c107984 */ /* 0x000e240000000800 */
[----:B0-----:R-:W-:-:S05]  /*15d0*/  FADD R13, R13, R16 ;  /* 0x000000100d0d7221 */ /* 0x001fca0000000000 */
[----:B------:R0:W-:Y:S01]  /*15e0*/  STS [R12+0x8], R13 ;  /* 0x0000080d0c007388 */ /* 0x0001e20000000800 */
[----:B------:R-:W-:Y:S06]  /*15f0*/  BAR.SYNC.DEFER_BLOCKING 0x0 ;  /* 0x0000000000007b1d */ /* 0x000fec0000010000 */
[----:B------:R-:W-:Y:S05]  /*1600*/  @P0 BRA `(.L_x_20) ;  /* 0x0000000800280947 */ /* 0x000fea0003800000 */
[----:B0-----:R-:W-:Y:S01]  /*1610*/  LEA R12, R5, R4, 0x2 ;  /* 0x00000004050c7211 */ /* 0x001fe200078e10ff */
[----:B------:R-:W-:Y:S01]  /*1620*/  BSSY.RECONVERGENT B1, `(.L_x_21) ;  /* 0x0000013000017945 */ /* 0x000fe20003800200 */
[----:B------:R-:W-:-:S03]  /*1630*/  LOP3.LUT R11, R7, 0x3, RZ, 0xc0, !PT ;  /* 0x00000003070b7812 */ /* 0x000fc600078ec0ff */
[----:B------:R-:W0:Y:S01]  /*1640*/  LDS R10, [R12+-0x4] ;  /* 0xfffffc000c0a7984 */ /* 0x000e220000000800 */
[----:B------:R-:W-:Y:S01]  /*1650*/  ISETP.NE.AND P0, PT, R11, 0x1, PT ;  /* 0x000000010b00780c */ /* 0x000fe20003f05270 */
[----:B0-----:R-:W0:Y:S02]  /*1660*/  F2I.TRUNC.NTZ R9, R10 ;  /* 0x0000000a00097305 */ /* 0x001e24000020f100 */
[----:B0-----:R-:W-:-:S10]  /*1670*/  I2FP.F32.S32 R9, R9 ;  /* 0x0000000900097245 */ /* 0x001fd40000201400 */
[----:B------:R-:W-:Y:S05]  /*1680*/  @!P0 BRA `(.L_x_22) ;  /* 0x0000000000308947 */ /* 0x000fea0003800000 */
[----:B------:R-:W-:Y:S01]  /*1690*/  VIADD R10, R7, 0x3 ;  /* 0x00000003070a7836 */ /* 0x000fe20000000000 */
[----:B------:R-:W-:-:S04]  /*16a0*/  MOV R7, R12 ;  /* 0x0000000c00077202 */ /* 0x000fc80000000f00 */
[----:B------:R-:W-:-:S05]  /*16b0*/  LOP3.LUT R10, R10, 0x3, RZ, 0xc0, !PT ;  /* 0x000000030a0a7812 */ /* 0x000fca00078ec0ff */
[----:B------:R-:W-:Y:S01]  /*16c0*/  IMAD.IADD R5, R5, 0x1, R10 ;  /* 0x0000000105057824 */ /* 0x000fe200078e020a */
[----:B------:R-:W-:-:S07]  /*16d0*/  IADD3 R10, PT, PT, -R10, RZ, RZ ;  /* 0x000000ff0a0a7210 */ /* 0x000fce0007ffe1ff */
.L_x_23:
[----:B------:R-:W0:Y:S01]  /*16e0*/  LDS R12, [R7] ;  /* 0x00000000070c7984 */ /* 0x000e220000000800 */
[----:B------:R-:W-:-:S05]  /*16f0*/  VIADD R10, R10, 0x1 ;  /* 0x000000010a0a7836 */ /* 0x000fca0000000000 */
[----:B------:R-:W-:Y:S01]  /*1700*/  ISETP.NE.AND P0, PT, R10, RZ, PT ;  /* 0x000000ff0a00720c */ /* 0x000fe20003f05270 */
[----:B0-----:R-:W-:-:S05]  /*1710*/  FADD R12, R9, R12 ;  /* 0x0000000c090c7221 */ /* 0x001fca0000000000 */
[----:B------:R0:W-:Y:S02]  /*1720*/  STS [R7], R12 ;  /* 0x0000000c07007388 */ /* 0x0001e40000000800 */
[----:B0-----:R-:W-:-:S05]  /*1730*/  IADD3 R7, PT, PT, R7, 0x4, RZ ;  /* 0x0000000407077810 */ /* 0x001fca0007ffe0ff */
[----:B------:R-:W-:Y:S05]  /*1740*/  @P0 BRA `(.L_x_23) ;  /* 0xfffffffc00e40947 */ /* 0x000fea000383ffff */
.L_x_22:
[----:B------:R-:W-:Y:S05]  /*1750*/  BSYNC.RECONVERGENT B1 ;  /* 0x0000000000017941 */ /* 0x000fea0003800200 */
.L_x_21:
[C---:B------:R-:W-:Y:S01]  /*1760*/  IMAD.IADD R8, R5.reuse, 0x1, -R8 ;  /* 0x0000000105087824 */ /* 0x040fe200078e0a08 */
[----:B------:R-:W-:Y:S01]  /*1770*/  LEA R5, R5, R4, 0x2 ;  /* 0x0000000405057211 */ /* 0x000fe200078e10ff */
[----:B------:R-:W-:Y:S03]  /*1780*/  BSSY.RELIABLE B1, `(.L_x_24) ;  /* 0x0000062000017945 */ /* 0x000fe60003800100 */
[----:B------:R-:W-:Y:S01]  /*1790*/  ISETP.GE.AND P0, PT, R8, -0x1, PT ;  /* 0xffffffff0800780c */ /* 0x000fe20003f06270 */
[----:B------:R-:W-:-:S12]  /*17a0*/  VIADD R5, R5, 0x8 ;  /* 0x0000000805057836 */ /* 0x000fd80000000000 */
[----:B------:R-:W-:Y:S05]  /*17b0*/  @P0 BRA `(.L_x_25) ;  /* 0x0000000400780947 */ /* 0x000fea0003800000 */
[----:B------:R-:W-:Y:S01]  /*17c0*/  IADD3 R7, PT, PT, -R8, -0x1, RZ ;  /* 0xffffffff08077810 */ /* 0x000fe20007ffe1ff */
[----:B------:R-:W-:Y:S01]  /*17d0*/  BSSY.RECONVERGENT B2, `(.L_x_26) ;  /* 0x0000039000027945 */ /* 0x000fe20003800200 */
[----:B------:R-:W-:Y:S02]  /*17e0*/  PLOP3.LUT P0, PT, PT, PT, PT, 0x80, 0x8 ;  /* 0x000000000008781c */ /* 0x000fe40003f0f070 */
[----:B------:R-:W-:-:S13]  /*17f0*/  ISETP.GT.AND P1, PT, R7, 0xc, PT ;  /* 0x0000000c0700780c */ /* 0x000fda0003f24270 */
[----:B------:R-:W-:Y:S05]  /*1800*/  @!P1 BRA `(.L_x_27) ;  /* 0x0000000000d49947 */ /* 0x000fea0003800000 */
[----:B------:R-:W-:-:S13]  /*1810*/  PLOP3.LUT P0, PT, PT, PT, PT, 0x8, 0x80 ;  /* 0x000000000080781c */ /* 0x000fda0003f0e170 */
.L_x_28:
[----:B------:R-:W0:Y:S01]  /*1820*/  LDS R7, [R5+-0x8] ;  /* 0xfffff80005077984 */ /* 0x000e220000000800 */
[----:B------:R-:W-:-:S03]  /*1830*/  IADD3 R8, PT, PT, R8, 0x10, RZ ;  /* 0x0000001008087810 */ /* 0x000fc60007ffe0ff */
[----:B------:R-:W1:Y:S01]  /*1840*/  LDS R11, [R5+-0x4] ;  /* 0xfffffc00050b7984 */ /* 0x000e620000000800 */
[----:B------:R-:W-:-:S03]  /*1850*/  ISETP.GE.AND P1, PT, R8, -0xd, PT ;  /* 0xfffffff30800780c */ /* 0x000fc60003f26270 */
[----:B------:R-:W2:Y:S04]  /*1860*/  LDS R13, [R5] ;  /* 0x00000000050d7984 */ /* 0x000ea80000000800 */
[----:B------:R-:W3:Y:S04]  /*1870*/  LDS R15, [R5+0x4] ;  /* 0x00000400050f7984 */ /* 0x000ee80000000800 */
[----:B------:R-:W4:Y:S04]  /*1880*/  LDS R17, [R5+0x8] ;  /* 0x0000080005117984 */ /* 0x000f280000000800 */
[----:B------:R-:W5:Y:S04]  /*1890*/  LDS R19, [R5+0xc] ;  /* 0x00000c0005137984 */ /* 0x000f680000000800 */
[----:B------:R-:W5:Y:S04]  /*18a0*/  LDS R28, [R5+0x10] ;  /* 0x00001000051c7984 */ /* 0x000f680000000800 */
[----:B------:R-:W5:Y:S04]  /*18b0*/  LDS R20, [R5+0x14] ;  /* 0x0000140005147984 */ /* 0x000f680000000800 */
[----:B------:R-:W5:Y:S04]  /*18c0*/  LDS R26, [R5+0x18] ;  /* 0x00001800051a7984 */ /* 0x000f680000000800 */
[----:B------:R-:W5:Y:S04]  /*18d0*/  LDS R24, [R5+0x1c] ;  /* 0x00001c0005187984 */ /* 0x000f680000000800 */
[----:B------:R-:W5:Y:S01]  /*18e0*/  LDS R22, [R5+0x20] ;  /* 0x0000200005167984 */ /* 0x000f620000000800 */
[----:B0-----:R-:W-:-:S03]  /*18f0*/  FADD R7, R9, R7 ;  /* 0x0000000709077221 */ /* 0x001fc60000000000 */
[----:B------:R-:W0:Y:S01]  /*1900*/  LDS R18, [R5+0x24] ;  /* 0x0000240005127984 */ /* 0x000e220000000800 */
[----:B-1----:R-:W-:-:S03]  /*1910*/  FADD R11, R9, R11 ;  /* 0x0000000b090b7221 */ /* 0x002fc60000000000 */
[----:B------:R-:W1:Y:S01]  /*1920*/  LDS R10, [R5+0x28] ;  /* 0x00002800050a7984 */ /* 0x000e620000000800 */
[----:B--2---:R-:W-:-:S03]  /*1930*/  FADD R13, R9, R13 ;  /* 0x0000000d090d7221 */ /* 0x004fc60000000000 */
[----:B------:R-:W2:Y:S01]  /*1940*/  LDS R16, [R5+0x2c] ;  /* 0x00002c0005107984 */ /* 0x000ea20000000800 */
[----:B---3--:R-:W-:-:S03]  /*1950*/  FADD R15, R9, R15 ;  /* 0x0000000f090f7221 */ /* 0x008fc60000000000 */
[----:B------:R-:W3:Y:S01]  /*1960*/  LDS R14, [R5+0x30] ;  /* 0x00003000050e7984 */ /* 0x000ee20000000800 */
[----:B----4-:R-:W-:-:S03]  /*1970*/  FADD R17, R9, R17 ;  /* 0x0000001109117221 */ /* 0x010fc60000000000 */
[----:B------:R-:W4:Y:S01]  /*1980*/  LDS R12, [R5+0x34] ;  /* 0x00003400050c7984 */ /* 0x000f220000000800 */
[C---:B-----5:R-:W-:Y:S01]  /*1990*/  FADD R19, R9.reuse, R19 ;  /* 0x0000001309137221 */ /* 0x060fe20000000000 */
[C---:B------:R-:W-:Y:S02]  /*19a0*/  FADD R28, R9.reuse, R28 ;  /* 0x0000001c091c7221 */ /* 0x040fe40000000000 */
[----:B------:R-:W-:Y:S01]  /*19b0*/  STS [R5+-0x8], R7 ;  /* 0xfffff80705007388 */ /* 0x000fe20000000800 */
[----:B------:R-:W-:-:S03]  /*19c0*/  FADD R20, R9, R20 ;  /* 0x0000001409147221 */ /* 0x000fc60000000000 */
[----:B------:R-:W-:Y:S01]  /*19d0*/  STS [R5+-0x4], R11 ;  /* 0xfffffc0b05007388 */ /* 0x000fe20000000800 */
[----:B------:R-:W-:-:S03]  /*19e0*/  FADD R26, R9, R26 ;  /* 0x0000001a091a7221 */ /* 0x000fc60000000000 */
[----:B------:R-:W-:Y:S01]  /*19f0*/  STS [R5], R13 ;  /* 0x0000000d05007388 */ /* 0x000fe20000000800 */
[----:B------:R-:W-:-:S03]  /*1a00*/  FADD R24, R9, R24 ;  /* 0x0000001809187221 */ /* 0x000fc60000000000 */
[----:B------:R-:W-:Y:S01]  /*1a10*/  STS [R5+0x4], R15 ;  /* 0x0000040f05007388 */ /* 0x000fe20000000800 */
[----:B------:R-:W-:-:S03]  /*1a20*/  FADD R22, R9, R22 ;  /* 0x0000001609167221 */ /* 0x000fc60000000000 */
[----:B------:R-:W-:Y:S01]  /*1a30*/  STS [R5+0x8], R17 ;  /* 0x0000081105007388 */ /* 0x000fe20000000800 */
[----:B0-----:R-:W-:-:S03]  /*1a40*/  FADD R18, R9, R18 ;  /* 0x0000001209127221 */ /* 0x001fc60000000000 */
        /* <DEDUP_REMOVED lines=17> */
.L_x_27:
[----:B------:R-:W-:Y:S05]  /*1b60*/  BSYNC.RECONVERGENT B2 ;  /* 0x0000000000027941 */ /* 0x000fea0003800200 */
.L_x_26:
[----:B------:R-:W-:Y:S01]  /*1b70*/  IADD3 R7, PT, PT, -R8, -0x1, RZ ;  /* 0xffffffff08077810 */ /* 0x000fe20007ffe1ff */
[----:B------:R-:W-:Y:S03]  /*1b80*/  BSSY.RECONVERGENT B2, `(.L_x_29) ;  /* 0x000001e000027945 */ /* 0x000fe60003800200 */
[----:B------:R-:W-:-:S13]  /*1b90*/  ISETP.GT.AND P1, PT, R7, 0x4, PT ;  /* 0x000000040700780c */ /* 0x000fda0003f24270 */
[----:B------:R-:W-:Y:S05]  /*1ba0*/  @!P1 BRA `(.L_x_30) ;  /* 0x00000000006c9947 */ /* 0x000fea0003800000 */
[----:B------:R-:W0:Y:S01]  /*1bb0*/  LDS R10, [R5+-0x8] ;  /* 0xfffff800050a7984 */ /* 0x000e220000000800 */
[----:B------:R-:W-:Y:S02]  /*1bc0*/  PLOP3.LUT P0, PT, PT, PT, PT, 0x8, 0x80 ;  /* 0x000000000080781c */ /* 0x000fe40003f0e170 */
[----:B------:R-:W-:Y:S01]  /*1bd0*/  IADD3 R8, PT, PT, R8, 0x8, RZ ;  /* 0x0000000808087810 */ /* 0x000fe20007ffe0ff */
[----:B------:R-:W1:Y:S04]  /*1be0*/  LDS R12, [R5+-0x4] ;  /* 0xfffffc00050c7984 */ /* 0x000e680000000800 */
[----:B------:R-:W2:Y:S04]  /*1bf0*/  LDS R14, [R5] ;  /* 0x00000000050e7984 */ /* 0x000ea80000000800 */
[----:B------:R-:W3:Y:S04]  /*1c00*/  LDS R16, [R5+0x4] ;  /* 0x0000040005107984 */ /* 0x000ee80000000800 */
[----:B------:R-:W4:Y:S04]  /*1c10*/  LDS R18, [R5+0x8] ;  /* 0x0000080005127984 */ /* 0x000f280000000800 */
[----:B------:R-:W5:Y:S04]  /*1c20*/  LDS R20, [R5+0xc] ;  /* 0x00000c0005147984 */ /* 0x000f680000000800 */
[----:B------:R-:W5:Y:S04]  /*1c30*/  LDS R22, [R5+0x10] ;  /* 0x0000100005167984 */ /* 0x000f680000000800 */
[----:B------:R-:W5:Y:S01]  /*1c40*/  LDS R24, [R5+0x14] ;  /* 0x0000140005187984 */ /* 0x000f620000000800 */
[C---:B0-----:R-:W-:Y:S01]  /*1c50*/  FADD R10, R9.reuse, R10 ;  /* 0x0000000a090a7221 */ /* 0x041fe20000000000 */
[----:B-1----:R-:W-:-:S04]  /*1c60*/  FADD R12, R9, R12 ;  /* 0x0000000c090c7221 */ /* 0x002fc80000000000 */
[----:B------:R-:W-:Y:S01]  /*1c70*/  STS [R5+-0x8], R10 ;  /* 0xfffff80a05007388 */ /* 0x000fe20000000800 */
[----:B--2---:R-:W-:-:S03]  /*1c80*/  FADD R14, R9, R14 ;  /* 0x0000000e090e7221 */ /* 0x004fc60000000000 */
[----:B------:R-:W-:Y:S01]  /*1c90*/  STS [R5+-0x4], R12 ;  /* 0xfffffc0c05007388 */ /* 0x000fe20000000800 */
[----:B---3--:R-:W-:-:S03]  /*1ca0*/  FADD R16, R9, R16 ;  /* 0x0000001009107221 */ /* 0x008fc60000000000 */
[----:B------:R-:W-:Y:S01]  /*1cb0*/  STS [R5], R14 ;  /* 0x0000000e05007388 */ /* 0x000fe20000000800 */
[----:B----4-:R-:W-:-:S03]  /*1cc0*/  FADD R18, R9, R18 ;  /* 0x0000001209127221 */ /* 0x010fc60000000000 */
[----:B------:R-:W-:Y:S01]  /*1cd0*/  STS [R5+0x4], R16 ;  /* 0x0000041005007388 */ /* 0x000fe20000000800 */
[----:B-----5:R-:W-:-:S03]  /*1ce0*/  FADD R20, R9, R20 ;  /* 0x0000001409147221 */ /* 0x020fc60000000000 */
[----:B------:R-:W-:Y:S01]  /*1cf0*/  STS [R5+0x8], R18 ;  /* 0x0000081205007388 */ /* 0x000fe20000000800 */
[----:B------:R-:W-:-:S03]  /*1d00*/  FADD R22, R9, R22 ;  /* 0x0000001609167221 */ /* 0x000fc60000000000 */
[----:B------:R-:W-:Y:S01]  /*1d10*/  STS [R5+0xc], R20 ;  /* 0x00000c1405007388 */ /* 0x000fe20000000800 */
[----:B------:R-:W-:-:S03]  /*1d20*/  FADD R24, R9, R24 ;  /* 0x0000001809187221 */ /* 0x000fc60000000000 */
[----:B------:R-:W-:Y:S04]  /*1d30*/  STS [R5+0x10], R22 ;  /* 0x0000101605007388 */ /* 0x000fe80000000800 */
[----:B------:R0:W-:Y:S02]  /*1d40*/  STS [R5+0x14], R24 ;  /* 0x0000141805007388 */ /* 0x0001e40000000800 */
[----:B0-----:R-:W-:-:S07]  /*1d50*/  VIADD R5, R5, 0x20 ;  /* 0x0000002005057836 */ /* 0x001fce0000000000 */
.L_x_30:
[----:B------:R-:W-:Y:S05]  /*1d60*/  BSYNC.RECONVERGENT B2 ;  /* 0x0000000000027941 */ /* 0x000fea0003800200 */
.L_x_29:
[----:B------:R-:W-:-:S13]  /*1d70*/  ISETP.NE.OR P0, PT, R8, -0x1, P0 ;  /* 0xffffffff0800780c */ /* 0x000fda0000705670 */
[----:B------:R-:W-:Y:S05]  /*1d80*/  @!P0 BREAK.RELIABLE B1 ;  /* 0x0000000000018942 */ /* 0x000fea0003800100 */
[----:B------:R-:W-:Y:S05]  /*1d90*/  @!P0 BRA `(.L_x_20) ;  /* 0x0000000000448947 */ /* 0x000fea0003800000 */
.L_x_25:
[----:B------:R-:W-:Y:S05]  /*1da0*/  BSYNC.RELIABLE B1 ;  /* 0x0000000000017941 */ /* 0x000fea0003800100 */
.L_x_24:
[----:B------:R-:W0:Y:S01]  /*1db0*/  LDS R10, [R5+-0x8] ;  /* 0xfffff800050a7984 */ /* 0x000e220000000800 */
[----:B------:R-:W-:-:S03]  /*1dc0*/  IADD3 R8, PT, PT, R8, 0x4, RZ ;  /* 0x0000000408087810 */ /* 0x000fc60007ffe0ff */
[----:B------:R-:W1:Y:S01]  /*1dd0*/  LDS R12, [R5+-0x4] ;  /* 0xfffffc00050c7984 */ /* 0x000e620000000800 */
[----:B------:R-:W-:-:S03]  /*1de0*/  ISETP.NE.AND P0, PT, R8, -0x1, PT ;  /* 0xffffffff0800780c */ /* 0x000fc60003f05270 */
[----:B------:R-:W2:Y:S04]  /*1df0*/  LDS R14, [R5] ;  /* 0x00000000050e7984 */ /* 0x000ea80000000800 */
[----:B------:R-:W3:Y:S01]  /*1e00*/  LDS R16, [R5+0x4] ;  /* 0x0000040005107984 */ /* 0x000ee20000000800 */
[C---:B0-----:R-:W-:Y:S01]  /*1e10*/  FADD R10, R9.reuse, R10 ;  /* 0x0000000a090a7221 */ /* 0x041fe20000000000 */
[----:B-1----:R-:W-:-:S04]  /*1e20*/  FADD R12, R9, R12 ;  /* 0x0000000c090c7221 */ /* 0x002fc80000000000 */
[----:B------:R-:W-:Y:S01]  /*1e30*/  STS [R5+-0x8], R10 ;  /* 0xfffff80a05007388 */ /* 0x000fe20000000800 */
[----:B--2---:R-:W-:-:S03]  /*1e40*/  FADD R14, R9, R14 ;  /* 0x0000000e090e7221 */ /* 0x004fc60000000000 */
[----:B------:R-:W-:Y:S01]  /*1e50*/  STS [R5+-0x4], R12 ;  /* 0xfffffc0c05007388 */ /* 0x000fe20000000800 */
[----:B---3--:R-:W-:-:S03]  /*1e60*/  FADD R16, R9, R16 ;  /* 0x0000001009107221 */ /* 0x008fc60000000000 */
[----:B------:R-:W-:Y:S04]  /*1e70*/  STS [R5], R14 ;  /* 0x0000000e05007388 */ /* 0x000fe80000000800 */
[----:B------:R0:W-:Y:S02]  /*1e80*/  STS [R5+0x4], R16 ;  /* 0x0000041005007388 */ /* 0x0001e40000000800 */
[----:B0-----:R-:W-:Y:S01]  /*1e90*/  VIADD R5, R5, 0x10 ;  /* 0x0000001005057836 */ /* 0x001fe20000000000 */
[----:B------:R-:W-:Y:S06]  /*1ea0*/  @P0 BRA `(.L_x_24) ;  /* 0xfffffffc00c00947 */ /* 0x000fec000383ffff */
.L_x_20:
[----:B------:R-:W-:Y:S05]  /*1eb0*/  BSYNC.RECONVERGENT B0 ;  /* 0x0000000000007941 */ /* 0x000fea0003800200 */
.L_x_19:
[----:B------:R-:W-:Y:S05]  /*1ec0*/  WARPSYNC.ALL ;  /* 0x0000000000007948 */ /* 0x000fea0003800000 */
[----:B------:R-:W-:Y:S01]  /*1ed0*/  BAR.SYNC.DEFER_BLOCKING 0x0 ;  /* 0x0000000000007b1d */ /* 0x000fe20000010000 */
[----:B------:R-:W-:Y:S01]  /*1ee0*/  ISETP.NE.AND P0, PT, R6, 0x2, PT ;  /* 0x000000020600780c */ /* 0x000fe20003f05270 */
[----:B------:R-:W-:Y:S01]  /*1ef0*/  IMAD.MOV.U32 R21, RZ, RZ, R0 ;  /* 0x000000ffff157224 */ /* 0x000fe200078e0000 */
[----:B------:R-:W-:-:S03]  /*1f00*/  LEA R5, R3, R4, 0x3 ;  /* 0x0000000403057211 */ /* 0x000fc600078e18ff */
[----:B------:R-:W1:Y:S01]  /*1f10*/  LDCU UR8, c[0x0][0x390] ;  /* 0x00007200ff0877ac */ /* 0x000e620008000800 */
[----:B------:R-:W-:Y:S07]  /*1f20*/  BSSY.RECONVERGENT B0, `(.L_x_31) ;  /* 0x0000011000007945 */ /* 0x000fee0003800200 */
[----:B------:R-:W-:Y:S05]  /*1f30*/  @!P0 BRA `(.L_x_32) ;  /* 0x00000000003c8947 */ /* 0x000fea0003800000 */
[----:B------:R-:W2:Y:S01]  /*1f40*/  LDC R14, c[0x0][0x390] ;  /* 0x0000e400ff0e7b82 */ /* 0x000ea20000000800 */
[----:B------:R-:W-:Y:S02]  /*1f50*/  HFMA2 R7, -RZ, RZ, 0, 0 ;  /* 0x00000000ff077431 */ /* 0x000fe400000001ff */
[----:B------:R-:W-:-:S07]  /*1f60*/  IMAD.MOV.U32 R21, RZ, RZ, R0 ;  /* 0x000000ffff157224 */ /* 0x000fce00078e0000 */
.L_x_33:
[----:B0-----:R-:W-:Y:S02]  /*1f70*/  LEA R13, R2, R21, 0xd ;  /* 0x00000015020d7211 */ /* 0x001fe400078e68ff */
[----:B------:R-:W-:Y:S02]  /*1f80*/  IADD3 R7, PT, PT, R7, 0x1, RZ ;  /* 0x0000000107077810 */ /* 0x000fe40007ffe0ff */
[----:B--2---:R-:W-:Y:S02]  /*1f90*/  ISETP.GE.AND P0, PT, R13, R14, PT ;  /* 0x0000000e0d00720c */ /* 0x004fe40003f06270 */
[----:B------:R-:W-:-:S11]  /*1fa0*/  LOP3.LUT R12, R7, R6, RZ, 0x3c, !PT ;  /* 0x00000006070c7212 */ /* 0x000fd600078e3cff */
[----:B------:R-:W-:Y:S01]  /*1fb0*/  @!P0 IMAD R10, R21, 0x4, R4 ;  /* 0x00000004150a8824 */ /* 0x000fe200078e0204 */
[----:B------:R-:W0:Y:S01]  /*1fc0*/  @!P0 LDC.64 R8, c[0x0][0x388] ;  /* 0x0000e200ff088b82 */ /* 0x000e220000000a00 */
[----:B------:R-:W-:-:S03]  /*1fd0*/  IMAD.IADD R21, R3, 0x1, R21 ;  /* 0x0000000103157824 */ /* 0x000fc600078e0215 */
[----:B------:R-:W2:Y:S01]  /*1fe0*/  @!P0 LDS R11, [R10] ;  /* 0x000000000a0b8984 */ /* 0x000ea20000000800 */
[----:B0-----:R-:W-:-:S05]  /*1ff0*/  @!P0 IMAD.WIDE R8, R13, 0x4, R8 ;  /* 0x000000040d088825 */ /* 0x001fca00078e0208 */
[----:B--2---:R3:W-:Y:S01]  /*2000*/  @!P0 STG.E desc[UR6][R8.64], R11 ;  /* 0x0000000b08008986 */ /* 0x0047e2000c101906 */
[----:B------:R-:W-:-:S13]  /*2010*/  ISETP.NE.AND P0, PT, R12, 0x2, PT ;  /* 0x000000020c00780c */ /* 0x000fda0003f05270 */
[----:B---3--:R-:W-:Y:S05]  /*2020*/  @P0 BRA `(.L_x_33) ;  /* 0xfffffffc00d00947 */ /* 0x008fea000383ffff */
.L_x_32:
[----:B-1----:R-:W-:Y:S05]  /*2030*/  BSYNC.RECONVERGENT B0 ;  /* 0x0000000000007941 */ /* 0x002fea0003800200 */
.L_x_31:
[----:B------:R-:W-:Y:S01]  /*2040*/  LEA R10, R2, R21, 0xd ;  /* 0x00000015020a7211 */ /* 0x000fe200078e68ff */
[----:B------:R-:W-:Y:S01]  /*2050*/  BSSY.RECONVERGENT B0, `(.L_x_34) ;  /* 0x0000028000007945 */ /* 0x000fe20003800200 */
[C---:B------:R-:W-:Y:S01]  /*2060*/  IMAD R7, R3.reuse, 0xc, R4 ;  /* 0x0000000c03077824 */ /* 0x040fe200078e0204 */
[----:B------:R-:W-:Y:S01]  /*2070*/  LEA R9, R3, R4, 0x2 ;  /* 0x0000000403097211 */ /* 0x000fe200078e10ff */
[----:B------:R-:W-:Y:S01]  /*2080*/  IMAD.SHL.U32 R6, R21, 0x4, RZ ;  /* 0x0000000415067824 */ /* 0x000fe200078e00ff */
[----:B------:R-:W-:Y:S01]  /*2090*/  IADD3 R8, PT, PT, R10, R3, RZ ;  /* 0x000000030a087210 */ /* 0x000fe20007ffe0ff */
[C---:B------:R-:W-:Y:S01]  /*20a0*/  IMAD R20, R3.reuse, 0x3, R10 ;  /* 0x0000000303147824 */ /* 0x040fe200078e020a */
[----:B------:R-:W-:-:S07]  /*20b0*/  LEA R11, R3, R10, 0x1 ;  /* 0x0000000a030b7211 */ /* 0x000fce00078e08ff */
.L_x_35:
[----:B------:R-:W-:Y:S02]  /*20c0*/  ISETP.GE.AND P0, PT, R10, UR8, PT ;  /* 0x000000080a007c0c */ /* 0x000fe4000bf06270 */
[----:B------:R-:W-:Y:S02]  /*20d0*/  ISETP.GE.AND P1, PT, R8, UR8, PT ;  /* 0x0000000808007c0c */ /* 0x000fe4000bf26270 */
[----:B------:R-:W-:Y:S02]  /*20e0*/  ISETP.GE.AND P2, PT, R11, UR8, PT ;  /* 0x000000080b007c0c */ /* 0x000fe4000bf46270 */
[----:B------:R-:W-:Y:S02]  /*20f0*/  ISETP.GE.AND P3, PT, R20, UR8, PT ;  /* 0x0000000814007c0c */ /* 0x000fe4000bf66270 */
[----:B------:R-:W-:-:S04]  /*2100*/  IADD3 R24, PT, PT, R3, R21, R3 ;  /* 0x0000001503187210 */ /* 0x000fc80007ffe003 */
[----:B------:R-:W-:Y:S01]  /*2110*/  IADD3 R21, PT, PT, R3, R24, R3 ;  /* 0x0000001803157210 */ /* 0x000fe20007ffe003 */
[--C-:B-1----:R-:W-:Y:S01]  /*2120*/  @!P0 IMAD.IADD R27, R4, 0x1, R6.reuse ;  /* 0x00000001041b8824 */ /* 0x102fe200078e0206 */
[----:B------:R-:W1:Y:S01]  /*2130*/  @!P0 LDC.64 R18, c[0x0][0x388] ;  /* 0x0000e200ff128b82 */ /* 0x000e620000000a00 */
[-C--:B------:R-:W-:Y:S02]  /*2140*/  @!P1 IADD3 R25, PT, PT, R9, R6.reuse, RZ ;  /* 0x0000000609199210 */ /* 0x080fe40007ffe0ff */
[-C--:B------:R-:W-:Y:S02]  /*2150*/  @!P2 IADD3 R23, PT, PT, R5, R6.reuse, RZ ;  /* 0x000000060517a210 */ /* 0x080fe40007ffe0ff */
[----:B------:R-:W-:Y:S01]  /*2160*/  @!P3 IMAD.IADD R22, R7, 0x1, R6 ;  /* 0x000000010716b824 */ /* 0x000fe200078e0206 */
[----:B------:R-:W2:Y:S01]  /*2170*/  @!P0 LDS R27, [R27] ;  /* 0x000000001b1b8984 */ /* 0x000ea20000000800 */
[C---:B------:R-:W-:Y:S01]  /*2180*/  LEA R6, R3.reuse, R6, 0x4 ;  /* 0x0000000603067211 */ /* 0x040fe200078e20ff */
[----:B0-----:R-:W0:Y:S02]  /*2190*/  @!P1 LDC.64 R12, c[0x0][0x388] ;  /* 0x0000e200ff0c9b82 */ /* 0x001e240000000a00 */
[----:B------:R-:W3:Y:S04]  /*21a0*/  @!P1 LDS R25, [R25] ;  /* 0x0000000019199984 */ /* 0x000ee80000000800 */
[----:B------:R-:W4:Y:S02]  /*21b0*/  @!P2 LDS R23, [R23] ;  /* 0x000000001717a984 */ /* 0x000f240000000800 */
[----:B------:R-:W5:Y:S02]  /*21c0*/  @!P2 LDC.64 R14, c[0x0][0x388] ;  /* 0x0000e200ff0eab82 */ /* 0x000f640000000a00 */
[----:B------:R-:W4:Y:S06]  /*21d0*/  @!P3 LDS R22, [R22] ;  /* 0x000000001616b984 */ /* 0x000f2c0000000800 */
[----:B------:R-:W3:Y:S01]  /*21e0*/  @!P3 LDC.64 R16, c[0x0][0x388] ;  /* 0x0000e200ff10bb82 */ /* 0x000ee20000000a00 */
[----:B-1----:R-:W-:Y:S01]  /*21f0*/  @!P0 IMAD.WIDE R18, R10, 0x4, R18 ;  /* 0x000000040a128825 */ /* 0x002fe200078e0212 */
[----:B------:R-:W-:-:S03]  /*2200*/  LEA R10, R3, R10, 0x2 ;  /* 0x0000000a030a7211 */ /* 0x000fc600078e10ff */
[----:B0-----:R-:W-:-:S04]  /*2210*/  @!P1 IMAD.WIDE R12, R8, 0x4, R12 ;  /* 0x00000004080c9825 */ /* 0x001fc800078e020c */
[----:B------:R-:W-:Y:S02]  /*2220*/  IMAD R8, R3, 0x4, R8 ;  /* 0x0000000403087824 */ /* 0x000fe400078e0208 */
[----:B-----5:R-:W-:Y:S01]  /*2230*/  @!P2 IMAD.WIDE R14, R11, 0x4, R14 ;  /* 0x000000040b0ea825 */ /* 0x020fe200078e020e */
[----:B------:R-:W-:Y:S01]  /*2240*/  LEA R11, R3, R11, 0x2 ;  /* 0x0000000b030b7211 */ /* 0x000fe200078e10ff */
[----:B--2---:R1:W-:Y:S01]  /*2250*/  @!P0 STG.E desc[UR6][R18.64], R27 ;  /* 0x0000001b12008986 */ /* 0x0043e2000c101906 */
[----:B------:R-:W-:Y:S01]  /*2260*/  ISETP.GE.U32.AND P0, PT, R21, 0x2000, PT ;  /* 0x000020001500780c */ /* 0x000fe20003f06070 */
[----:B---3--:R-:W-:Y:S01]  /*2270*/  @!P3 IMAD.WIDE R16, R20, 0x4, R16 ;  /* 0x000000041410b825 */ /* 0x008fe200078e0210 */
[----:B------:R-:W-:Y:S01]  /*2280*/  LEA R20, R3, R20, 0x2 ;  /* 0x0000001403147211 */ /* 0x000fe200078e10ff */
[----:B------:R1:W-:Y:S04]  /*2290*/  @!P1 STG.E desc[UR6][R12.64], R25 ;  /* 0x000000190c009986 */ /* 0x0003e8000c101906 */
[----:B----4-:R1:W-:Y:S04]  /*22a0*/  @!P2 STG.E desc[UR6][R14.64], R23 ;  /* 0x000000170e00a986 */ /* 0x0103e8000c101906 */
[----:B------:R1:W-:Y:S02]  /*22b0*/  @!P3 STG.E desc[UR6][R16.64], R22 ;  /* 0x000000161000b986 */ /* 0x0003e4000c101906 */
[----:B------:R-:W-:Y:S05]  /*22c0*/  @!P0 BRA `(.L_x_35) ;  /* 0xfffffffc007c8947 */ /* 0x000fea000383ffff */
[----:B------:R-:W-:Y:S05]  /*22d0*/  BSYNC.RECONVERGENT B0 ;  /* 0x0000000000007941 */ /* 0x000fea0003800200 */
.L_x_34:
[----:B------:R-:W0:Y:S01]  /*22e0*/  LDCU.64 UR4, c[0x0][0x398] ;  /* 0x00007300ff0477ac */ /* 0x000e220008000a00 */
[----:B------:R-:W-:-:S05]  /*22f0*/  VIADD R3, R3, 0xffffffff ;  /* 0xffffffff03037836 */ /* 0x000fca0000000000 */
[----:B------:R-:W-:Y:S02]  /*2300*/  ISETP.NE.AND P0, PT, R0, R3, PT ;  /* 0x000000030000720c */ /* 0x000fe40003f05270 */
[----:B0-----:R-:W-:-:S04]  /*2310*/  ISETP.EQ.U32.AND P1, PT, RZ, UR4, PT ;  /* 0x00000004ff007c0c */ /* 0x001fc8000bf22070 */
[----:B------:R-:W-:-:S13]  /*2320*/  ISETP.EQ.OR.EX P0, PT, RZ, UR5, P0, P1 ;  /* 0x00000005ff007c0c */ /* 0x000fda0008702710 */
[----:B------:R-:W-:Y:S05]  /*2330*/  @P0 EXIT ;  /* 0x000000000000094d */ /* 0x000fea0003800000 */
[----:B------:R-:W0:Y:S01]  /*2340*/  S2UR UR5, SR_CgaCtaId ;  /* 0x00000000000579c3 */ /* 0x000e220000008800 */
[----:B------:R-:W-:-:S07]  /*2350*/  UMOV UR4, 0x400 ;  /* 0x0000040000047882 */ /* 0x000fce0000000000 */
[----:B------:R-:W2:Y:S01]  /*2360*/  LDC.64 R4, c[0x0][0x398] ;  /* 0x0000e600ff047b82 */ /* 0x000ea20000000a00 */
[----:B0-----:R-:W-:Y:S01]  /*2370*/  ULEA UR4, UR5, UR4, 0x18 ;  /* 0x0000000405047291 */ /* 0x001fe2000f8ec0ff */
[----:B--2---:R-:W-:-:S08]  /*2380*/  IMAD.WIDE.U32 R2, R2, 0x4, R4 ;  /* 0x0000000402027825 */ /* 0x004fd000078e0004 */
[----:B------:R-:W0:Y:S04]  /*2390*/  LDS R7, [UR4+0x7ffc] ;  /* 0x007ffc04ff077984 */ /* 0x000e280008000800 */
[----:B0-----:R-:W-:Y:S01]  /*23a0*/  STG.E desc[UR6][R2.64], R7 ;  /* 0x0000000702007986 */ /* 0x001fe2000c101906 */
[----:B------:R-:W-:Y:S05]  /*23b0*/  EXIT ;  /* 0x000000000000794d */ /* 0x000fea0003800000 */
        .weak           $__internal_0_$__cuda_sm20_div_u16
        .type           $__internal_0_$__cuda_sm20_div_u16,@function
        .size           $__internal_0_$__cuda_sm20_div_u16,(.L_x_45 - $__internal_0_$__cuda_sm20_div_u16)
$__internal_0_$__cuda_sm20_div_u16:
[----:B------:R-:W0:Y:S01]  /*23c0*/  I2F.U16 R5, R9 ;  /* 0x0000000900057306 */ /* 0x000e220000101000 */
[----:B------:R-:W-:Y:S02]  /*23d0*/  MOV R7, 0x4b800000 ;  /* 0x4b80000000077802 */ /* 0x000fe40000000f00 */
[C---:B0-----:R-:W-:Y:S02]  /*23e0*/  FSETP.GEU.AND P1, PT, |R5|.reuse, 1.175494350822287508e-38, PT ;  /* 0x008000000500780b */ /* 0x041fe40003f2e200 */
[----:B------:R-:W-:Y:S02]  /*23f0*/  FSETP.GT.AND P0, PT, |R5|, 8.50705917302346158658e+37, PT ;  /* 0x7e8000000500780b */ /* 0x000fe40003f04200 */
[----:B------:R-:W-:-:S04]  /*2400*/  FSEL R7, R7, 1, !P1 ;  /* 0x3f80000007077808 */ /* 0x000fc80004800000 */
[----:B------:R-:W-:Y:S02]  /*2410*/  FSEL R8, R7, 0.25, !P0 ;  /* 0x3e80000007087808 */ /* 0x000fe40004000000 */
[----:B------:R-:W-:Y:S01]  /*2420*/  ISETP.NE.U32.AND P0, PT, R9, RZ, PT ;  /* 0x000000ff0900720c */ /* 0x000fe20003f05070 */
[----:B------:R-:W-:Y:S02]  /*2430*/  HFMA2 R9, -RZ, RZ, 0, 0 ;  /* 0x00000000ff097431 */ /* 0x000fe400000001ff */
[----:B------:R-:W-:Y:S02]  /*2440*/  FMUL R7, R5, R8 ;  /* 0x0000000805077220 */ /* 0x000fe40000400000 */
[----:B------:R-:W-:Y:S08]  /*2450*/  I2F.U16.RZ R5, R10 ;  /* 0x0000000a00057306 */ /* 0x000ff0000010d000 */
[----:B------:R-:W0:Y:S02]  /*2460*/  MUFU.RCP R7, R7 ;  /* 0x0000000700077308 */ /* 0x000e240000001000 */
[----:B0-----:R-:W-:-:S05]  /*2470*/  FMUL R8, R8, R7 ;  /* 0x0000000708087220 */ /* 0x001fca0000400000 */
[----:B------:R-:W-:-:S05]  /*2480*/  IADD3 R8, PT, PT, R8, 0x2, RZ ;  /* 0x0000000208087810 */ /* 0x000fca0007ffe0ff */
[----:B------:R-:W-:Y:S01]  /*2490*/  FMUL.RZ R5, R5, R8 ;  /* 0x0000000805057220 */ /* 0x000fe2000040c000 */
[----:B------:R-:W-:-:S05]  /*24a0*/  MOV R8, R12 ;  /* 0x0000000c00087202 */ /* 0x000fca0000000f00 */
[----:B------:R-:W0:Y:S02]  /*24b0*/  F2I.U32.TRUNC.NTZ R5, R5 ;  /* 0x0000000500057305 */ /* 0x000e24000020f000 */
[----:B0-----:R-:W-:Y:S01]  /*24c0*/  LOP3.LUT R11, R5, 0xffff, RZ, 0xc0, !PT ;  /* 0x0000ffff050b7812 */ /* 0x001fe200078ec0ff */
[----:B------:R-:W-:Y:S01]  /*24d0*/  @!P0 IMAD.MOV.U32 R11, RZ, RZ, -0x1 ;  /* 0xffffffffff0b8424 */ /* 0x000fe200078e00ff */
[----:B------:R-:W-:Y:S06]  /*24e0*/  RET.REL.NODEC R8 `(_Z35three_phase_parallel_inclusive_scanPfS_iS_) ;  /* 0xffffffd808c47950 */ /* 0x000fec0003c3ffff */
.L_x_36:
        /* <DEDUP_REMOVED lines=9> */
.L_x_45:


//--------------------- .text._Z25Brent_Kung_inclusive_scanPfS_iS_ --------------------------
	.section	.text._Z25Brent_Kung_inclusive_scanPfS_iS_,"ax",@progbits
	.align	128
        .global         _Z25Brent_Kung_inclusive_scanPfS_iS_
        .type           _Z25Brent_Kung_inclusive_scanPfS_iS_,@function
        .size           _Z25Brent_Kung_inclusive_scanPfS_iS_,(.L_x_48 - _Z25Brent_Kung_inclusive_scanPfS_iS_)
        .other          _Z25Brent_Kung_inclusive_scanPfS_iS_,@"STO_CUDA_ENTRY STV_DEFAULT"
_Z25Brent_Kung_inclusive_scanPfS_iS_:
.text._Z25Brent_Kung_inclusive_scanPfS_iS_:
[----:B------:R-:W-:Y:S01]  /*0000*/  LDC R1, c[0x0][0x37c] ;  /* 0x0000df00ff017b82 */ /* 0x000fe20000000800 */
[----:B------:R-:W0:Y:S07]  /*0010*/  S2R R0, SR_CTAID.X ;  /* 0x0000000000007919 */ /* 0x000e2e0000002500 */
[----:B------:R-:W0:Y:S01]  /*0020*/  LDC R5, c[0x0][0x360] ;  /* 0x0000d800ff057b82 */ /* 0x000e220000000800 */
[----:B------:R-:W1:Y:S01]  /*0030*/  LDCU UR4, c[0x0][0x390] ;  /* 0x00007200ff0477ac */ /* 0x000e620008000800 */
[----:B------:R-:W-:Y:S01]  /*0040*/  HFMA2 R7, -RZ, RZ, 0, 0 ;  /* 0x00000000ff077431 */ /* 0x000fe200000001ff */
[----:B------:R-:W2:Y:S01]  /*0050*/  S2R R3, SR_TID.X ;  /* 0x0000000000037919 */ /* 0x000ea20000002100 */
[----:B------:R-:W-:Y:S01]  /*0060*/  IMAD.MOV.U32 R9, RZ, RZ, RZ ;  /* 0x000000ffff097224 */ /* 0x000fe200078e00ff */
[----:B------:R-:W3:Y:S01]  /*0070*/  LDCU.64 UR6, c[0x0][0x358] ;  /* 0x00006b00ff0677ac */ /* 0x000ee20008000a00 */
[----:B0-----:R-:W-:-:S04]  /*0080*/  IMAD R4, R0, R5, RZ ;  /* 0x0000000500047224 */ /* 0x001fc800078e02ff */
[----:B--2---:R-:W-:-:S04]  /*0090*/  IMAD R4, R4, 0x2, R3 ;  /* 0x0000000204047824 */ /* 0x004fc800078e0203 */
[C---:B------:R-:W-:Y:S01]  /*00a0*/  IMAD.IADD R2, R4.reuse, 0x1, R5 ;  /* 0x0000000104027824 */ /* 0x040fe200078e0205 */
[----:B-1----:R-:W-:-:S04]  /*00b0*/  ISETP.GE.AND P0, PT, R4, UR4, PT ;  /* 0x0000000404007c0c */ /* 0x002fc8000bf06270 */
[----:B------:R-:W-:-:S09]  /*00c0*/  ISETP.GE.U32.AND P1, PT, R2, UR4, PT ;  /* 0x0000000402007c0c */ /* 0x000fd2000bf26070 */
[----:B------:R-:W0:Y:S08]  /*00d0*/  @!P0 LDC.64 R12, c[0x0][0x380] ;  /* 0x0000e000ff0c8b82 */ /* 0x000e300000000a00 */
[----:B------:R-:W1:Y:S01]  /*00e0*/  @!P1 LDC.64 R14, c[0x0][0x380] ;  /* 0x0000e000ff0e9b82 */ /* 0x000e620000000a00 */
[----:B0-----:R-:W-:-:S05]  /*00f0*/  @!P0 IMAD.WIDE R12, R4, 0x4, R12 ;  /* 0x00000004040c8825 */ /* 0x001fca00078e020c */
[----:B---3--:R-:W2:Y:S01]  /*0100*/  @!P0 LDG.E R7, desc[UR6][R12.64] ;  /* 0x000000060c078981 */ /* 0x008ea2000c1e1900 */
[----:B-1----:R-:W-:-:S05]  /*0110*/  @!P1 IMAD.WIDE.U32 R14, R2, 0x4, R14 ;  /* 0x00000004020e9825 */ /* 0x002fca00078e000e */
[----:B------:R-:W3:Y:S01]  /*0120*/  @!P1 LDG.E R9, desc[UR6][R14.64] ;  /* 0x000000060e099981 */ /* 0x000ee2000c1e1900 */
[----:B------:R-:W0:Y:S01]  /*0130*/  S2UR UR5, SR_CgaCtaId ;  /* 0x00000000000579c3 */ /* 0x000e220000008800 */
[----:B------:R-:W-:Y:S02]  /*0140*/  UMOV UR4, 0x400 ;  /* 0x0000040000047882 */ /* 0x000fe40000000000 */
[----:B0-----:R-:W-:-:S06]  /*0150*/  ULEA UR4, UR5, UR4, 0x18 ;  /* 0x0000000405047291 */ /* 0x001fcc000f8ec0ff */
[----:B------:R-:W-:-:S05]  /*0160*/  MOV R10, UR4 ;  /* 0x00000004000a7c02 */ /* 0x000fca0008000f00 */
[----:B------:R-:W-:-:S05]  /*0170*/  IMAD R8, R3, 0x4, R10 ;  /* 0x0000000403087824 */ /* 0x000fca00078e020a */
[----:B------:R-:W-:Y:S01]  /*0180*/  LEA R6, R5, R8, 0x2 ;  /* 0x0000000805067211 */ /* 0x000fe200078e10ff */
[----:B------:R-:W-:Y:S01]  /*0190*/  IMAD.MOV.U32 R16, RZ, RZ, 0x1 ;  /* 0x00000001ff107424 */ /* 0x000fe200078e00ff */
[----:B------:R-:W-:Y:S01]  /*01a0*/  IADD3 R11, PT, PT, R3, 0x1, RZ ;  /* 0x00000001030b7810 */ /* 0x000fe20007ffe0ff */
[----:B--2---:R0:W-:Y:S04]  /*01b0*/  STS [R8], R7 ;  /* 0x0000000708007388 */ /* 0x0041e80000000800 */
[----:B---3--:R0:W-:Y:S02]  /*01c0*/  STS [R6], R9 ;  /* 0x0000000906007388 */ /* 0x0081e40000000800 */
.L_x_37:
[----:B0-----:R-:W-:Y:S01]  /*01d0*/  IMAD R7, R11, R16, RZ ;  /* 0x000000100b077224 */ /* 0x001fe200078e02ff */
[----:B------:R-:W-:Y:S04]  /*01e0*/  BAR.SYNC.DEFER_BLOCKING 0x0 ;  /* 0x0000000000007b1d */ /* 0x000fe80000010000 */
[----:B------:R-:W-:-:S13]  /*01f0*/  ISETP.GT.U32.AND P0, PT, R7, 0x100, PT ;  /* 0x000001000700780c */ /* 0x000fda0003f04070 */
[----:B------:R-:W-:-:S05]  /*0200*/  @!P0 IMAD R7, R7, 0x2, -R16 ;  /* 0x0000000207078824 */ /* 0x000fca00078e0a10 */
[----:B------:R-:W-:-:S05]  /*0210*/  @!P0 LEA R7, R7, R10, 0x2 ;  /* 0x0000000a07078211 */ /* 0x000fca00078e10ff */
[C---:B------:R-:W-:Y:S01]  /*0220*/  @!P0 IMAD R9, R16.reuse, 0x4, R7 ;  /* 0x0000000410098824 */ /* 0x040fe200078e0207 */
[----:B------:R-:W-:Y:S01]  /*0230*/  SHF.L.U32 R16, R16, 0x1, RZ ;  /* 0x0000000110107819 */ /* 0x000fe200000006ff */
[----:B------:R-:W-:Y:S04]  /*0240*/  @!P0 LDS R7, [R7+-0x4] ;  /* 0xfffffc0007078984 */ /* 0x000fe80000000800 */
[----:B------:R-:W0:Y:S02]  /*0250*/  @!P0 LDS R12, [R9+-0x4] ;  /* 0xfffffc00090c8984 */ /* 0x000e240000000800 */
[----:B0-----:R-:W-:-:S05]  /*0260*/  @!P0 FADD R12, R7, R12 ;  /* 0x0000000c070c8221 */ /* 0x001fca0000000000 */
[----:B------:R1:W-:Y:S01]  /*0270*/  @!P0 STS [R9+-0x4], R12 ;  /* 0xfffffc0c09008388 */ /* 0x0003e20000000800 */
[----:B------:R-:W-:-:S13]  /*0280*/  ISETP.GT.U32.AND P0, PT, R16, R5, PT ;  /* 0x000000051000720c */ /* 0x000fda0003f04070 */
[----:B-1----:R-:W-:Y:S05]  /*0290*/  @!P0 BRA `(.L_x_37) ;  /* 0xfffffffc00cc8947 */ /* 0x002fea000383ffff */
[----:B------:R-:W-:Y:S01]  /*02a0*/  BAR.SYNC.DEFER_BLOCKING 0x0 ;  /* 0x0000000000007b1d */ /* 0x000fe20000010000 */
[C---:B------:R-:W-:Y:S02]  /*02b0*/  ISETP.NE.AND P0, PT, R3.reuse, RZ, PT ;  /* 0x000000ff0300720c */ /* 0x040fe40003f05270 */
[C---:B------:R-:W-:Y:S02]  /*02c0*/  ISETP.GT.U32.AND P1, PT, R3.reuse, 0x2, PT ;  /* 0x000000020300780c */ /* 0x040fe40003f24070 */
[----:B------:R-:W-:Y:S01]  /*02d0*/  ISETP.GT.U32.AND P3, PT, R3, 0xfe, PT ;  /* 0x000000fe0300780c */ /* 0x000fe20003f64070 */
[----:B------:R-:W0:Y:S08]  /*02e0*/  LDCU UR4, c[0x0][0x390] ;  /* 0x00007200ff0477ac */ /* 0x000e300008000800 */
[----:B------:R-:W1:Y:S01]  /*02f0*/  @!P0 S2R R12, SR_CgaCtaId ;  /* 0x00000000000c8919 */ /* 0x000e620000008800 */
[----:B------:R-:W-:-:S02]  /*0300*/  @!P0 MOV R7, 0x400 ;  /* 0x0000040000078802 */ /* 0x000fc40000000f00 */
[----:B0-----:R-:W-:Y:S02]  /*0310*/  ISETP.GE.U32.AND P2, PT, R2, UR4, PT ;  /* 0x0000000402007c0c */ /* 0x001fe4000bf46070 */
[----:B-1----:R-:W-:-:S05]  /*0320*/  @!P0 LEA R10, R12, R7, 0x18 ;  /* 0x000000070c0a8211 */ /* 0x002fca00078ec0ff */
[----:B------:R-:W-:Y:S01]  /*0330*/  @!P0 LDS R7, [R10+0x3fc] ;  /* 0x0003fc000a078984 */ /* 0x000fe20000000800 */
[----:B------:R-:W-:-:S03]  /*0340*/  @!P1 IMAD R14, R3, 0x200, R10 ;  /* 0x00000200030e9824 */ /* 0x000fc600078e020a */
[----:B------:R-:W0:Y:S02]  /*0350*/  @!P0 LDS R12, [R10+0x5fc] ;  /* 0x0005fc000a0c8984 */ /* 0x000e240000000800 */
[----:B0-----:R-:W-:-:S05]  /*0360*/  @!P0 FADD R7, R7, R12 ;  /* 0x0000000c07078221 */ /* 0x001fca0000000000 */
[----:B------:R-:W-:Y:S01]  /*0370*/  @!P0 STS [R10+0x5fc], R7 ;  /* 0x0005fc070a008388 */ /* 0x000fe20000000800 */
[----:B------:R-:W-:Y:S01]  /*0380*/  BAR.SYNC.DEFER_BLOCKING 0x0 ;  /* 0x0000000000007b1d */ /* 0x000fe20000010000 */
[----:B------:R-:W-:-:S13]  /*0390*/  ISETP.GT.U32.AND P0, PT, R3, 0x6, PT ;  /* 0x000000060300780c */ /* 0x000fda0003f04070 */
[----:B------:R-:W-:Y:S01]  /*03a0*/  @!P0 LEA R16, R3, R10, 0x8 ;  /* 0x0000000a03108211 */ /* 0x000fe200078e40ff */
[----:B------:R-:W-:Y:S04]  /*03b0*/  @!P1 LDS R9, [R14+0x1fc] ;  /* 0x0001fc000e099984 */ /* 0x000fe80000000800 */
[----:B------:R-:W0:Y:S02]  /*03c0*/  @!P1 LDS R12, [R14+0x2fc] ;  /* 0x0002fc000e0c9984 */ /* 0x000e240000000800 */
[----:B0-----:R-:W-:-:S05]  /*03d0*/  @!P1 FADD R9, R9, R12 ;  /* 0x0000000c09099221 */ /* 0x001fca0000000000 */
[----:B------:R-:W-:Y:S01]  /*03e0*/  @!P1 STS [R14+0x2fc], R9 ;  /* 0x0002fc090e009388 */ /* 0x000fe20000000800 */
[----:B------:R-:W-:Y:S01]  /*03f0*/  BAR.SYNC.DEFER_BLOCKING 0x0 ;  /* 0x0000000000007b1d */ /* 0x000fe20000010000 */
[----:B------:R-:W-:-:S13]  /*0400*/  ISETP.GT.U32.AND P1, PT, R3, 0xe, PT ;  /* 0x0000000e0300780c */ /* 0x000fda0003f24070 */
[----:B------:R-:W-:Y:S01]  /*0410*/  @!P1 IMAD R18, R3, 0x80, R10 ;  /* 0x0000008003129824 */ /* 0x000fe200078e020a */
[----:B------:R-:W-:Y:S04]  /*0420*/  @!P0 LDS R11, [R16+0xfc] ;  /* 0x0000fc00100b8984 */ /* 0x000fe80000000800 */
        /* <DEDUP_REMOVED lines=16> */
[----:B------:R0:W-:Y:S01]  /*0530*/  @!P0 STS [R14+0x5c], R9 ;  /* 0x00005c090e008388 */ /* 0x0001e20000000800 */
[----:B------:R-:W-:Y:S01]  /*0540*/  BAR.SYNC.DEFER_BLOCKING 0x0 ;  /* 0x0000000000007b1d */ /* 0x000fe20000010000 */
[C---:B------:R-:W-:Y:S01]  /*0550*/  ISETP.GT.U32.AND P0, PT, R3.reuse, 0x7e, PT ;  /* 0x0000007e0300780c */ /* 0x040fe20003f04070 */
[----:B0-----:R-:W-:-:S04]  /*0560*/  @!P3 IMAD R9, R3, 0x4, R8 ;  /* 0x000000040309b824 */ /* 0x001fc800078e0208 */
[----:B------:R-:W-:Y:S04]  /*0570*/  @!P1 LDS R11, [R16+0x1c] ;  /* 0x00001c00100b9984 */ /* 0x000fe80000000800 */
[----:B------:R-:W0:Y:S02]  /*0580*/  @!P1 LDS R12, [R16+0x2c] ;  /* 0x00002c00100c9984 */ /* 0x000e240000000800 */
[----:B0-----:R-:W-:Y:S02]  /*0590*/  @!P1 FADD R11, R11, R12 ;  /* 0x0000000c0b0b9221 */ /* 0x001fe40000000000 */
[----:B------:R-:W-:-:S03]  /*05a0*/  @!P0 LEA R12, R3, R10, 0x4 ;  /* 0x0000000a030c8211 */ /* 0x000fc600078e20ff */
[----:B------:R0:W-:Y:S01]  /*05b0*/  @!P1 STS [R16+0x2c], R11 ;  /* 0x00002c0b10009388 */ /* 0x0001e20000000800 */
[----:B------:R-:W-:Y:S01]  /*05c0*/  BAR.SYNC.DEFER_BLOCKING 0x0 ;  /* 0x0000000000007b1d */ /* 0x000fe20000010000 */
[----:B------:R-:W-:-:S05]  /*05d0*/  ISETP.GE.AND P1, PT, R4, UR4, PT ;  /* 0x0000000404007c0c */ /* 0x000fca000bf26270 */
[----:B------:R-:W1:Y:S01]  /*05e0*/  LDCU.64 UR4, c[0x0][0x398] ;  /* 0x00007300ff0477ac */ /* 0x000e620008000a00 */
[----:B0-----:R-:W-:Y:S01]  /*05f0*/  IADD3 R16, PT, PT, R5, -0x1, RZ ;  /* 0xffffffff05107810 */ /* 0x001fe20007ffe0ff */
[----:B------:R-:W-:Y:S04]  /*0600*/  @!P0 LDS R7, [R12+0xc] ;  /* 0x00000c000c078984 */ /* 0x000fe80000000800 */
[----:B------:R-:W0:Y:S02]  /*0610*/  @!P0 LDS R10, [R12+0x14] ;  /* 0x000014000c0a8984 */ /* 0x000e240000000800 */
[----:B0-----:R-:W-:-:S05]  /*0620*/  @!P0 FADD R7, R7, R10 ;  /* 0x0000000a07078221 */ /* 0x001fca0000000000 */
[----:B------:R-:W-:Y:S01]  /*0630*/  @!P0 STS [R12+0x14], R7 ;  /* 0x000014070c008388 */ /* 0x000fe20000000800 */
[----:B------:R-:W-:Y:S01]  /*0640*/  BAR.SYNC.DEFER_BLOCKING 0x0 ;  /* 0x0000000000007b1d */ /* 0x000fe20000010000 */
[----:B------:R-:W-:-:S05]  /*0650*/  ISETP.NE.AND P0, PT, R3, R16, PT ;  /* 0x000000100300720c */ /* 0x000fca0003f05270 */
[----:B------:R-:W-:Y:S04]  /*0660*/  @!P3 LDS R10, [R9+0x4] ;  /* 0x00000400090ab984 */ /* 0x000fe80000000800 */
[----:B------:R-:W0:Y:S02]  /*0670*/  @!P3 LDS R13, [R9+0x8] ;  /* 0x00000800090db984 */ /* 0x000e240000000800 */
[----:B0-----:R-:W-:Y:S02]  /*0680*/  @!P3 FADD R14, R10, R13 ;  /* 0x0000000d0a0eb221 */ /* 0x001fe40000000000 */
[----:B------:R-:W0:Y:S03]  /*0690*/  @!P1 LDC.64 R10, c[0x0][0x388] ;  /* 0x0000e200ff0a9b82 */ /* 0x000e260000000a00 */
[----:B------:R-:W-:Y:S05]  /*06a0*/  @!P3 STS [R9+0x8], R14 ;  /* 0x0000080e0900b388 */ /* 0x000fea0000000800 */
[----:B------:R-:W-:Y:S01]  /*06b0*/  BAR.SYNC.DEFER_BLOCKING 0x0 ;  /* 0x0000000000007b1d */ /* 0x000fe20000010000 */
[----:B-1----:R-:W-:-:S04]  /*06c0*/  ISETP.EQ.U32.AND P3, PT, RZ, UR4, PT ;  /* 0x00000004ff007c0c */ /* 0x002fc8000bf62070 */
[----:B------:R-:W-:-:S03]  /*06d0*/  ISETP.EQ.OR.EX P0, PT, RZ, UR5, P0, P3 ;  /* 0x00000005ff007c0c */ /* 0x000fc60008702730 */
[----:B------:R-:W1:Y:S01]  /*06e0*/  @!P2 LDC.64 R12, c[0x0][0x388] ;  /* 0x0000e200ff0cab82 */ /* 0x000e620000000a00 */
[----:B0-----:R-:W-:Y:S01]  /*06f0*/  @!P1 IMAD.WIDE R4, R4, 0x4, R10 ;  /* 0x0000000404049825 */ /* 0x001fe200078e020a */
[----:B------:R-:W0:Y:S04]  /*0700*/  @!P1 LDS R15, [R8] ;  /* 0x00000000080f9984 */ /* 0x000e280000000800 */
[----:B------:R-:W2:Y:S01]  /*0710*/  @!P2 LDS R7, [R6] ;  /* 0x000000000607a984 */ /* 0x000ea20000000800 */
[----:B-1----:R-:W-:-:S03]  /*0720*/  @!P2 IMAD.WIDE.U32 R2, R2, 0x4, R12 ;  /* 0x000000040202a825 */ /* 0x002fc600078e000c */
[----:B0-----:R0:W-:Y:S04]  /*0730*/  @!P1 STG.E desc[UR6][R4.64], R15 ;  /* 0x0000000f04009986 */ /* 0x0011e8000c101906 */
[----:B--2---:R0:W-:Y:S01]  /*0740*/  @!P2 STG.E desc[UR6][R2.64], R7 ;  /* 0x000000070200a986 */ /* 0x0041e2000c101906 */
[----:B------:R-:W-:Y:S05]  /*0750*/  @P0 EXIT ;  /* 0x000000000000094d */ /* 0x000fea0003800000 */
[----:B------:R-:W1:Y:S01]  /*0760*/  S2UR UR5, SR_CgaCtaId ;  /* 0x00000000000579c3 */ /* 0x000e620000008800 */
[----:B------:R-:W-:-:S07]  /*0770*/  UMOV UR4, 0x400 ;  /* 0x0000040000047882 */ /* 0x000fce0000000000 */
[----:B0-----:R-:W0:Y:S01]  /*0780*/  LDC.64 R2, c[0x0][0x398] ;  /* 0x0000e600ff027b82 */ /* 0x001e220000000a00 */
[----:B-1----:R-:W-:Y:S01]  /*0790*/  ULEA UR4, UR5, UR4, 0x18 ;  /* 0x0000000405047291 */ /* 0x002fe2000f8ec0ff */
[----:B0-----:R-:W-:-:S08]  /*07a0*/  IMAD.WIDE.U32 R2, R0, 0x4, R2 ;  /* 0x0000000400027825 */ /* 0x001fd000078e0002 */
[----:B------:R-:W0:Y:S04]  /*07b0*/  LDS R5, [UR4+0x7fc] ;  /* 0x0007fc04ff057984 */ /* 0x000e280008000800 */
[----:B0-----:R-:W-:Y:S01]  /*07c0*/  STG.E desc[UR6][R2.64], R5 ;  /* 0x0000000502007986 */ /* 0x001fe2000c101906 */
[----:B------:R-:W-:Y:S05]  /*07d0*/  EXIT ;  /* 0x000000000000794d */ /* 0x000fea0003800000 */
.L_x_38:
        /* <DEDUP_REMOVED lines=10> */
.L_x_48:


//--------------------- .text._Z26Kogge_Stone_inclusive_scanPfS_iS_ --------------------------
	.section	.text._Z26Kogge_Stone_inclusive_scanPfS_iS_,"ax",@progbits
	.align	128
        .global         _Z26Kogge_Stone_inclusive_scanPfS_iS_
        .type           _Z26Kogge_Stone_inclusive_scanPfS_iS_,@function
        .size           _Z26Kogge_Stone_inclusive_scanPfS_iS_,(.L_x_49 - _Z26Kogge_Stone_inclusive_scanPfS_iS_)
        .other          _Z26Kogge_Stone_inclusive_scanPfS_iS_,@"STO_CUDA_ENTRY STV_DEFAULT"
_Z26Kogge_Stone_inclusive_scanPfS_iS_:
.text._Z26Kogge_Stone_inclusive_scanPfS_iS_:
[----:B------:R-:W-:Y:S01]  /*0000*/  LDC R1, c[0x0][0x37c] ;  /* 0x0000df00ff017b82 */ /* 0x000fe20000000800 */
[----:B------:R-:W0:Y:S01]  /*0010*/  S2R R9, SR_CTAID.X ;  /* 0x0000000000097919 */ /* 0x000e220000002500 */
[----:B------:R-:W0:Y:S01]  /*0020*/  LDCU UR6, c[0x0][0x360] ;  /* 0x00006c00ff0677ac */ /* 0x000e220008000800 */
[----:B------:R-:W-:Y:S01]  /*0030*/  IMAD.MOV.U32 R0, RZ, RZ, RZ ;  /* 0x000000ffff007224 */ /* 0x000fe200078e00ff */
[----:B------:R-:W0:Y:S01]  /*0040*/  S2R R4, SR_TID.X ;  /* 0x0000000000047919 */ /* 0x000e220000002100 */
[----:B------:R-:W1:Y:S01]  /*0050*/  LDCU UR4, c[0x0][0x390] ;  /* 0x00007200ff0477ac */ /* 0x000e620008000800 */
[----:B------:R-:W2:Y:S01]  /*0060*/  LDCU.64 UR8, c[0x0][0x358] ;  /* 0x00006b00ff0877ac */ /* 0x000ea20008000a00 */
[----:B0-----:R-:W-:-:S05]  /*0070*/  IMAD R5, R9, UR6, R4 ;  /* 0x0000000609057c24 */ /* 0x001fca000f8e0204 */
[----:B-1----:R-:W-:-:S13]  /*0080*/  ISETP.GE.AND P0, PT, R5, UR4, PT ;  /* 0x0000000405007c0c */ /* 0x002fda000bf06270 */
[----:B------:R-:W0:Y:S02]  /*0090*/  @!P0 LDC.64 R2, c[0x0][0x380] ;  /* 0x0000e000ff028b82 */ /* 0x000e240000000a00 */
[----:B0-----:R-:W-:-:S05]  /*00a0*/  @!P0 IMAD.WIDE R2, R5, 0x4, R2 ;  /* 0x0000000405028825 */ /* 0x001fca00078e0202 */
[----:B--2---:R-:W2:Y:S01]  /*00b0*/  @!P0 LDG.E R0, desc[UR8][R2.64] ;  /* 0x0000000802008981 */ /* 0x004ea2000c1e1900 */
[----:B------:R-:W0:Y:S01]  /*00c0*/  S2UR UR5, SR_CgaCtaId ;  /* 0x00000000000579c3 */ /* 0x000e220000008800 */
[----:B------:R-:W-:Y:S01]  /*00d0*/  UMOV UR4, 0x400 ;  /* 0x0000040000047882 */ /* 0x000fe20000000000 */
[----:B------:R-:W-:Y:S02]  /*00e0*/  UISETP.GE.U32.AND UP0, UPT, UR6, 0x2, UPT ;  /* 0x000000020600788c */ /* 0x000fe4000bf06070 */
[----:B0-----:R-:W-:-:S06]  /*00f0*/  ULEA UR4, UR5, UR4, 0x18 ;  /* 0x0000000405047291 */ /* 0x001fcc000f8ec0ff */
[----:B------:R-:W-:-:S05]  /*0100*/  LEA R7, R4, UR4, 0x2 ;  /* 0x0000000404077c11 */ /* 0x000fca000f8e10ff */
[----:B--2---:R0:W-:Y:S01]  /*0110*/  STS [R7], R0 ;  /* 0x0000000007007388 */ /* 0x0041e20000000800 */
[----:B------:R-:W-:Y:S05]  /*0120*/  BRA.U !UP0, `(.L_x_39) ;  /* 0x0000000108307547 */ /* 0x000fea000b800000 */
[----:B------:R-:W-:-:S05]  /*0130*/  UMOV UR5, 0x1 ;  /* 0x0000000100057882 */ /* 0x000fca0000000000 */
.L_x_40:
[----:B------:R-:W-:Y:S01]  /*0140*/  BAR.SYNC.DEFER_BLOCKING 0x0 ;  /* 0x0000000000007b1d */ /* 0x000fe20000010000 */
[----:B------:R-:W-:-:S13]  /*0150*/  ISETP.GE.U32.AND P0, PT, R4, UR5, PT ;  /* 0x0000000504007c0c */ /* 0x000fda000bf06070 */
[----:B0-----:R-:W-:Y:S01]  /*0160*/  @P0 VIADD R0, R4, -UR5 ;  /* 0x8000000504000c36 */ /* 0x001fe20008000000 */
[----:B------:R-:W-:-:S04]  /*0170*/  USHF.L.U32 UR5, UR5, 0x1, URZ ;  /* 0x0000000105057899 */ /* 0x000fc800080006ff */
[----:B------:R-:W-:Y:S01]  /*0180*/  @P0 LEA R0, R0, UR4, 0x2 ;  /* 0x0000000400000c11 */ /* 0x000fe2000f8e10ff */
[----:B------:R-:W-:Y:S01]  /*0190*/  UISETP.GE.U32.AND UP0, UPT, UR5, UR6, UPT ;  /* 0x000000060500728c */ /* 0x000fe2000bf06070 */
[----:B------:R-:W-:Y:S04]  /*01a0*/  @P0 LDS R3, [R7] ;  /* 0x0000000007030984 */ /* 0x000fe80000000800 */
[----:B------:R-:W0:Y:S02]  /*01b0*/  @P0 LDS R0, [R0] ;  /* 0x0000000000000984 */ /* 0x000e240000000800 */
[----:B01----:R-:W-:-:S05]  /*01c0*/  @P0 FADD R2, R0, R3 ;  /* 0x0000000300020221 */ /* 0x003fca0000000000 */
[----:B------:R1:W-:Y:S01]  /*01d0*/  @P0 STS [R7], R2 ;  /* 0x0000000207000388 */ /* 0x0003e20000000800 */
[----:B------:R-:W-:Y:S05]  /*01e0*/  BRA.U !UP0, `(.L_x_40) ;  /* 0xfffffffd08d47547 */ /* 0x000fea000b83ffff */
.L_x_39:
[----:B------:R-:W2:Y:S01]  /*01f0*/  LDCU UR4, c[0x0][0x390] ;  /* 0x00007200ff0477ac */ /* 0x000ea20008000800 */
[----:B------:R-:W3:Y:S01]  /*0200*/  LDCU.64 UR10, c[0x0][0x398] ;  /* 0x00007300ff0a77ac */ /* 0x000ee20008000a00 */
[----:B--2---:R-:W-:Y:S01]  /*0210*/  ISETP.GE.AND P1, PT, R5, UR4, PT ;  /* 0x0000000405007c0c */ /* 0x004fe2000bf26270 */
[----:B------:R-:W-:Y:S01]  /*0220*/  UIADD3 UR4, UPT, UPT, UR6, -0x1, URZ ;  /* 0xffffffff06047890 */ /* 0x000fe2000fffe0ff */
[----:B---3--:R-:W-:-:S05]  /*0230*/  ISETP.EQ.U32.AND P2, PT, RZ, UR10, PT ;  /* 0x0000000aff007c0c */ /* 0x008fca000bf42070 */
[----:B------:R-:W-:-:S04]  /*0240*/  ISETP.NE.AND P0, PT, R4, UR4, PT ;  /* 0x0000000404007c0c */ /* 0x000fc8000bf05270 */
[----:B------:R-:W-:Y:S02]  /*0250*/  ISETP.EQ.OR.EX P0, PT, RZ, UR11, P0, P2 ;  /* 0x0000000bff007c0c */ /* 0x000fe40008702720 */
[----:B01----:R-:W0:Y:S01]  /*0260*/  @!P1 LDS R7, [R7] ;  /* 0x0000000007079984 */ /* 0x003e220000000800 */
[----:B------:R-:W1:Y:S02]  /*0270*/  @!P1 LDC.64 R2, c[0x0][0x388] ;  /* 0x0000e200ff029b82 */ /* 0x000e640000000a00 */
[----:B-1----:R-:W-:-:S05]  /*0280*/  @!P1 IMAD.WIDE R2, R5, 0x4, R2 ;  /* 0x0000000405029825 */ /* 0x002fca00078e0202 */
[----:B0-----:R0:W-:Y:S03]  /*0290*/  @!P1 STG.E desc[UR8][R2.64], R7 ;  /* 0x0000000702009986 */ /* 0x0011e6000c101908 */
        /* <DEDUP_REMOVED lines=9> */
.L_x_41:
        /* <DEDUP_REMOVED lines=13> */
.L_x_49:


//--------------------- .text._Z26Kogge_Stone_exclusive_scanPfS_i --------------------------
	.section	.text._Z26Kogge_Stone_exclusive_scanPfS_i,"ax",@progbits
	.align	128
        .global         _Z26Kogge_Stone_exclusive_scanPfS_i
        .type           _Z26Kogge_Stone_exclusive_scanPfS_i,@function
        .size           _Z26Kogge_Stone_exclusive_scanPfS_i,(.L_x_50 - _Z26Kogge_Stone_exclusive_scanPfS_i)
        .other          _Z26Kogge_Stone_exclusive_scanPfS_i,@"STO_CUDA_ENTRY STV_DEFAULT"
_Z26Kogge_Stone_exclusive_scanPfS_i:
.text._Z26Kogge_Stone_exclusive_scanPfS_i:
[----:B------:R-:W-:Y:S01]  /*0000*/  LDC R1, c[0x0][0x37c] ;  /* 0x0000df00ff017b82 */ /* 0x000fe20000000800 */
[----:B------:R-:W0:Y:S07]  /*0010*/  S2R R9, SR_TID.X ;  /* 0x0000000000097919 */ /* 0x000e2e0000002100 */
[----:B------:R-:W0:Y:S01]  /*0020*/  S2UR UR4, SR_CTAID.X ;  /* 0x00000000000479c3 */ /* 0x000e220000002500 */
[----:B------:R-:W1:Y:S01]  /*0030*/  LDCU UR5, c[0x0][0x390] ;  /* 0x00007200ff0577ac */ /* 0x000e620008000800 */
[----:B------:R-:W-:Y:S01]  /*0040*/  IMAD.MOV.U32 R0, RZ, RZ, RZ ;  /* 0x000000ffff007224 */ /* 0x000fe200078e00ff */
[----:B------:R-:W2:Y:S05]  /*0050*/  LDCU.64 UR6, c[0x0][0x358] ;  /* 0x00006b00ff0677ac */ /* 0x000eaa0008000a00 */
[----:B------:R-:W0:Y:S02]  /*0060*/  LDC R4, c[0x0][0x360] ;  /* 0x0000d800ff047b82 */ /* 0x000e240000000800 */
[----:B0-----:R-:W-:-:S05]  /*0070*/  IMAD R5, R4, UR4, R9 ;  /* 0x0000000404057c24 */ /* 0x001fca000f8e0209 */
[----:B-1----:R-:W-:-:S04]  /*0080*/  ISETP.GE.AND P0, PT, R5, UR5, PT ;  /* 0x0000000505007c0c */ /* 0x002fc8000bf06270 */
[----:B------:R-:W-:-:S13]  /*0090*/  ISETP.EQ.OR P0, PT, R9, RZ, P0 ;  /* 0x000000ff0900720c */ /* 0x000fda0000702670 */
[----:B------:R-:W0:Y:S02]  /*00a0*/  @!P0 LDC.64 R2, c[0x0][0x380] ;  /* 0x0000e000ff028b82 */ /* 0x000e240000000a00 */
[----:B0-----:R-:W-:-:S05]  /*00b0*/  @!P0 IMAD.WIDE R2, R5, 0x4, R2 ;  /* 0x0000000405028825 */ /* 0x001fca00078e0202 */
[----:B--2---:R-:W2:Y:S01]  /*00c0*/  @!P0 LDG.E R0, desc[UR6][R2.64+-0x4] ;  /* 0xfffffc0602008981 */ /* 0x004ea2000c1e1900 */
[----:B------:R-:W0:Y:S01]  /*00d0*/  S2UR UR5, SR_CgaCtaId ;  /* 0x00000000000579c3 */ /* 0x000e220000008800 */
[----:B------:R-:W-:Y:S01]  /*00e0*/  UMOV UR4, 0x400 ;  /* 0x0000040000047882 */ /* 0x000fe20000000000 */
[----:B------:R-:W-:Y:S01]  /*00f0*/  ISETP.GE.U32.AND P0, PT, R4, 0x2, PT ;  /* 0x000000020400780c */ /* 0x000fe20003f06070 */
[----:B0-----:R-:W-:-:S06]  /*0100*/  ULEA UR4, UR5, UR4, 0x18 ;  /* 0x0000000405047291 */ /* 0x001fcc000f8ec0ff */
[----:B------:R-:W-:-:S05]  /*0110*/  LEA R7, R9, UR4, 0x2 ;  /* 0x0000000409077c11 */ /* 0x000fca000f8e10ff */
[----:B--2---:R0:W-:Y:S01]  /*0120*/  STS [R7], R0 ;  /* 0x0000000007007388 */ /* 0x0041e20000000800 */
[----:B------:R-:W-:Y:S05]  /*0130*/  @!P0 BRA `(.L_x_42) ;  /* 0x0000000000308947 */ /* 0x000fea0003800000 */
[----:B------:R-:W-:-:S05]  /*0140*/  UMOV UR5, 0x1 ;  /* 0x0000000100057882 */ /* 0x000fca0000000000 */
.L_x_43:
[----:B------:R-:W-:Y:S01]  /*0150*/  BAR.SYNC.DEFER_BLOCKING 0x0 ;  /* 0x0000000000007b1d */ /* 0x000fe20000010000 */
[----:B------:R-:W-:-:S13]  /*0160*/  ISETP.GE.U32.AND P0, PT, R9, UR5, PT ;  /* 0x0000000509007c0c */ /* 0x000fda000bf06070 */
[----:B0-----:R-:W-:Y:S01]  /*0170*/  @P0 VIADD R0, R9, -UR5 ;  /* 0x8000000509000c36 */ /* 0x001fe20008000000 */
[----:B------:R-:W-:-:S04]  /*0180*/  USHF.L.U32 UR5, UR5, 0x1, URZ ;  /* 0x0000000105057899 */ /* 0x000fc800080006ff */
[----:B------:R-:W-:Y:S01]  /*0190*/  @P0 LEA R0, R0, UR4, 0x2 ;  /* 0x0000000400000c11 */ /* 0x000fe2000f8e10ff */
[----:B------:R-:W-:Y:S05]  /*01a0*/  @P0 LDS R3, [R7] ;  /* 0x0000000007030984 */ /* 0x000fea0000000800 */
[----:B------:R-:W0:Y:S02]  /*01b0*/  @P0 LDS R0, [R0] ;  /* 0x0000000000000984 */ /* 0x000e240000000800 */
[----:B0-----:R-:W-:-:S05]  /*01c0*/  @P0 FADD R2, R0, R3 ;  /* 0x0000000300020221 */ /* 0x001fca0000000000 */
[----:B------:R1:W-:Y:S01]  /*01d0*/  @P0 STS [R7], R2 ;  /* 0x0000000207000388 */ /* 0x0003e20000000800 */
[----:B------:R-:W-:-:S13]  /*01e0*/  ISETP.LE.U32.AND P0, PT, R4, UR5, PT ;  /* 0x0000000504007c0c */ /* 0x000fda000bf03070 */
[----:B-1----:R-:W-:Y:S05]  /*01f0*/  @!P0 BRA `(.L_x_43) ;  /* 0xfffffffc00d48947 */ /* 0x002fea000383ffff */
.L_x_42:
[----:B------:R-:W1:Y:S02]  /*0200*/  LDCU UR4, c[0x0][0x390] ;  /* 0x00007200ff0477ac */ /* 0x000e640008000800 */
[----:B-1----:R-:W-:-:S13]  /*0210*/  ISETP.GE.AND P0, PT, R5, UR4, PT ;  /* 0x0000000405007c0c */ /* 0x002fda000bf06270 */
[----:B------:R-:W-:Y:S05]  /*0220*/  @P0 EXIT ;  /* 0x000000000000094d */ /* 0x000fea0003800000 */
[----:B0-----:R-:W0:Y:S01]  /*0230*/  LDS R7, [R7] ;  /* 0x0000000007077984 */ /* 0x001e220000000800 */
[----:B------:R-:W1:Y:S02]  /*0240*/  LDC.64 R2, c[0x0][0x388] ;  /* 0x0000e200ff027b82 */ /* 0x000e640000000a00 */
[----:B-1----:R-:W-:-:S05]  /*0250*/  IMAD.WIDE R2, R5, 0x4, R2 ;  /* 0x0000000405027825 */ /* 0x002fca00078e0202 */
[----:B0-----:R-:W-:Y:S01]  /*0260*/  STG.E desc[UR6][R2.64], R7 ;  /* 0x0000000702007986 */ /* 0x001fe2000c101906 */
[----:B------:R-:W-:Y:S05]  /*0270*/  EXIT ;  /* 0x000000000000794d */ /* 0x000fea0003800000 */
.L_x_44:
        /* <DEDUP_REMOVED lines=16> */
.L_x_50:


//--------------------- .nv.shared.reserved.0     --------------------------
	.section	.nv.shared.reserved.0,"aw",@nobits
	.weak		__nv_reservedSMEM_offset_0_alias
	.size		__nv_reservedSMEM_offset_0_alias, 0, 64
	.other		__nv_reservedSMEM_offset_0_alias,@"STO_CUDA_RESERVED_SHARED STV_DEFAULT"
__nv_reservedSMEM_offset_0_alias:
	.zero		0
	.zero		64


//--------------------- .nv.shared._Z35three_phase_parallel_inclusive_scanPfS_iS_ --------------------------
	.section	.nv.shared._Z35three_phase_parallel_inclusive_scanPfS_iS_,"aw",@nobits
	.sectionflags	@""
	.align	4
.nv.shared._Z35three_phase_parallel_inclusive_scanPfS_iS_:
	.zero		33792


//--------------------- .nv.shared._Z25Brent_Kung_inclusive_scanPfS_iS_ --------------------------
	.section	.nv.shared._Z25Brent_Kung_inclusive_scanPfS_iS_,"aw",@nobits
	.sectionflags	@""
	.align	4
.nv.shared._Z25Brent_Kung_inclusive_scanPfS_iS_:
	.zero		3072


//--------------------- .nv.shared._Z26Kogge_Stone_inclusive_scanPfS_iS_ --------------------------
	.section	.nv.shared._Z26Kogge_Stone_inclusive_scanPfS_iS_,"aw",@nobits
	.sectionflags	@""
	.align	4
.nv.shared._Z26Kogge_Stone_inclusive_scanPfS_iS_:
	.zero		2048


//--------------------- .nv.shared._Z26Kogge_Stone_exclusive_scanPfS_i --------------------------
	.section	.nv.shared._Z26Kogge_Stone_exclusive_scanPfS_i,"aw",@nobits
	.sectionflags	@""
	.align	4
.nv.shared._Z26Kogge_Stone_exclusive_scanPfS_i:
	.zero		2048


//--------------------- .nv.constant0._Z24add_intermediate_resultsPfiS_ --------------------------
	.section	.nv.constant0._Z24add_intermediate_resultsPfiS_,"a",@progbits
	.sectionflags	@""
	.align	4
.nv.constant0._Z24add_intermediate_resultsPfiS_:
	.zero		920


//--------------------- .nv.constant0._Z35three_phase_parallel_inclusive_scanPfS_iS_ --------------------------
	.section	.nv.constant0._Z35three_phase_parallel_inclusive_scanPfS_iS_,"a",@progbits
	.sectionflags	@""
	.align	4
.nv.constant0._Z35three_phase_parallel_inclusive_scanPfS_iS_:
	.zero		928


//--------------------- .nv.constant0._Z25Brent_Kung_inclusive_scanPfS_iS_ --------------------------
	.section	.nv.constant0._Z25Brent_Kung_inclusive_scanPfS_iS_,"a",@progbits
	.sectionflags	@""
	.align	4
.nv.constant0._Z25Brent_Kung_inclusive_scanPfS_iS_:
	.zero		928


//--------------------- .nv.constant0._Z26Kogge_Stone_inclusive_scanPfS_iS_ --------------------------
	.section	.nv.constant0._Z26Kogge_Stone_inclusive_scanPfS_iS_,"a",@progbits
	.sectionflags	@""
	.align	4
.nv.constant0._Z26Kogge_Stone_inclusive_scanPfS_iS_:
	.zero		928


//--------------------- .nv.constant0._Z26Kogge_Stone_exclusive_scanPfS_i --------------------------
	.section	.nv.constant0._Z26Kogge_Stone_exclusive_scanPfS_i,"a",@progbits
	.sectionflags	@""
	.align	4
.nv.constant0._Z26Kogge_Stone_exclusive_scanPfS_i:
	.zero		916


//--------------------- SYMBOLS --------------------------

	.type		.nv.reservedSmem.offset0,@object
	.size		.nv.reservedSmem.offset0,0x4
	.type		.nv.reservedSmem.cap,@object
	.size		.nv.reservedSmem.cap,0x4
